	.target	sm_90a

	.elftype	@"ET_EXEC"


//--------------------- .note.nv.tkinfo           --------------------------
	.section	.note.nv.tkinfo,"",@"SHT_NOTE"
	.sectionflags	@"SHF_NOTE_NV_TKINFO"
	.tkinfo
        /*0018*/ 	.word	0x00000002
        /*0030*/ 	.string	""
        /*0030*/ 	.string	"ptxas"
        /*0030*/ 	.string	"Cuda compilation tools, release 13.0, V13.0.88"
        /*0030*/ 	.string	"Build cuda_13.0.r13.0/compiler.36424714_0"
        /*0030*/ 	.string	"-arch sm_90a -m 64 "



//--------------------- .note.nv.cuinfo           --------------------------
	.section	.note.nv.cuinfo,"",@"SHT_NOTE"
	.sectionflags	@"SHF_NOTE_NV_CUINFO"
        /*0018*/ 	.short	0x0002
        /*001a*/ 	.short	0x005a
        /*001c*/ 	.short	0x0082
	.zero		2


//--------------------- .nv.info                  --------------------------
	.section	.nv.info,"",@"SHT_CUDA_INFO"
	.align	4


	//----- nvinfo : EIATTR_REGCOUNT
	.align		4
        /*0000*/ 	.byte	0x04, 0x2f
        /*0002*/ 	.short	(.L_12 - .L_11)
	.align		4
.L_11:
        /*0004*/ 	.word	index@(_ZN7cutlass13device_kernelINS_4gemm6kernel13GemmUniversalIN4cute5tupleIJiiiiEEENS1_10collective13CollectiveMmaINS1_37MainloopSm90TmaGmmaWarpSpecializedFP8ILi4ENS5_IJNS4_1CILi2EEENSA_ILi1EEESC_EEENS1_35KernelTmaWarpSpecializedCooperativeEEENS5_IJNSA_ILi192EEESG_NSA_ILi128EEEEEENS_12float_e4m3_tENS5_IJlSC_lEEESJ_SK_NS4_8TiledMMAINS4_8MMA_AtomIJNS4_4SM904GMMA31MMA_64x192x32_F32E4M3E4M3_SS_TNILNSO_7ScaleInE1ELSQ_1EEEEEENS4_6LayoutISD_NS5_IJSC_NSA_ILi0EEESU_EEEEENS5_IJNS4_10UnderscoreESX_SX_EEEEENS4_13SM90_TMA_LOADENS4_14ComposedLayoutINS4_7SwizzleILi3ELi4ELi3EEENS4_18smem_ptr_flag_bitsILi8EEENST_INS5_IJNSA_ILi8EEESH_EEENS5_IJSH_SC_EEEEEEEvNS4_8identityENS4_23SM90_TMA_LOAD_MULTICASTES1A_vS1B_EENS_8epilogue10collective6detail29Sm90TmaWarpSpecializedAdapterINS1F_15DefaultEpilogueISJ_SK_SK_NS1E_6thread17LinearCombinationISJ_Li1EffLNS1J_9ScaleType4KindE0ELNS_15FloatRoundStyleE2ESJ_EENS1_15EpilogueDefaultEEEEEvvEEEEvNT_6ParamsE)
        /*0008*/ 	.word	0x000000a8


	//----- nvinfo : EIATTR_FRAME_SIZE
	.align		4
.L_12:
        /*000c*/ 	.byte	0x04, 0x11
        /*000e*/ 	.short	(.L_14 - .L_13)
	.align		4
.L_13:
        /*0010*/ 	.word	index@(_ZN7cutlass13device_kernelINS_4gemm6kernel13GemmUniversalIN4cute5tupleIJiiiiEEENS1_10collective13CollectiveMmaINS1_37MainloopSm90TmaGmmaWarpSpecializedFP8ILi4ENS5_IJNS4_1CILi2EEENSA_ILi1EEESC_EEENS1_35KernelTmaWarpSpecializedCooperativeEEENS5_IJNSA_ILi192EEESG_NSA_ILi128EEEEEENS_12float_e4m3_tENS5_IJlSC_lEEESJ_SK_NS4_8TiledMMAINS4_8MMA_AtomIJNS4_4SM904GMMA31MMA_64x192x32_F32E4M3E4M3_SS_TNILNSO_7ScaleInE1ELSQ_1EEEEEENS4_6LayoutISD_NS5_IJSC_NSA_ILi0EEESU_EEEEENS5_IJNS4_10UnderscoreESX_SX_EEEEENS4_13SM90_TMA_LOADENS4_14ComposedLayoutINS4_7SwizzleILi3ELi4ELi3EEENS4_18smem_ptr_flag_bitsILi8EEENST_INS5_IJNSA_ILi8EEESH_EEENS5_IJSH_SC_EEEEEEEvNS4_8identityENS4_23SM90_TMA_LOAD_MULTICASTES1A_vS1B_EENS_8epilogue10collective6detail29Sm90TmaWarpSpecializedAdapterINS1F_15DefaultEpilogueISJ_SK_SK_NS1E_6thread17LinearCombinationISJ_Li1EffLNS1J_9ScaleType4KindE0ELNS_15FloatRoundStyleE2ESJ_EENS1_15EpilogueDefaultEEEEEvvEEEEvNT_6ParamsE)
        /*0014*/ 	.word	0x00000308


	//----- nvinfo : EIATTR_MIN_STACK_SIZE
	.align		4
.L_14:
        /*0018*/ 	.byte	0x04, 0x12
        /*001a*/ 	.short	(.L_16 - .L_15)
	.align		4
.L_15:
        /*001c*/ 	.word	index@(_ZN7cutlass13device_kernelINS_4gemm6kernel13GemmUniversalIN4cute5tupleIJiiiiEEENS1_10collective13CollectiveMmaINS1_37MainloopSm90TmaGmmaWarpSpecializedFP8ILi4ENS5_IJNS4_1CILi2EEENSA_ILi1EEESC_EEENS1_35KernelTmaWarpSpecializedCooperativeEEENS5_IJNSA_ILi192EEESG_NSA_ILi128EEEEEENS_12float_e4m3_tENS5_IJlSC_lEEESJ_SK_NS4_8TiledMMAINS4_8MMA_AtomIJNS4_4SM904GMMA31MMA_64x192x32_F32E4M3E4M3_SS_TNILNSO_7ScaleInE1ELSQ_1EEEEEENS4_6LayoutISD_NS5_IJSC_NSA_ILi0EEESU_EEEEENS5_IJNS4_10UnderscoreESX_SX_EEEEENS4_13SM90_TMA_LOADENS4_14ComposedLayoutINS4_7SwizzleILi3ELi4ELi3EEENS4_18smem_ptr_flag_bitsILi8EEENST_INS5_IJNSA_ILi8EEESH_EEENS5_IJSH_SC_EEEEEEEvNS4_8identityENS4_23SM90_TMA_LOAD_MULTICASTES1A_vS1B_EENS_8epilogue10collective6detail29Sm90TmaWarpSpecializedAdapterINS1F_15DefaultEpilogueISJ_SK_SK_NS1E_6thread17LinearCombinationISJ_Li1EffLNS1J_9ScaleType4KindE0ELNS_15FloatRoundStyleE2ESJ_EENS1_15EpilogueDefaultEEEEEvvEEEEvNT_6ParamsE)
        /*0020*/ 	.word	0x00000308
.L_16:


//--------------------- .nv.compat                --------------------------
	.section	.nv.compat,"",@"SHT_CUDA_COMPAT_INFO"
	.align	4
        /*0000*/ 	.byte	0x02, 0x09, 0x01, 0x00, 0x02, 0x02, 0x04, 0x00, 0x02, 0x05, 0x05, 0x00, 0x03, 0x07, 0x01, 0x01
        /*0010*/ 	.byte	0x02, 0x03, 0x01, 0x00, 0x02, 0x06, 0x01, 0x00, 0x04, 0x0b, 0x08, 0x00, 0x00, 0x00, 0x00, 0x00
        /*0020*/ 	.byte	0x00, 0x00, 0x00, 0x00


//--------------------- .nv.info._ZN7cutlass13device_kernelINS_4gemm6kernel13GemmUniversalIN4cute5tupleIJiiiiEEENS1_10collective13CollectiveMmaINS1_37MainloopSm90TmaGmmaWarpSpecializedFP8ILi4ENS5_IJNS4_1CILi2EEENSA_ILi1EEESC_EEENS1_35KernelTmaWarpSpecializedCooperativeEEENS5_IJNSA_ILi192EEESG_NSA_ILi128EEEEEENS_12float_e4m3_tENS5_IJlSC_lEEESJ_SK_NS4_8TiledMMAINS4_8MMA_AtomIJNS4_4SM904GMMA31MMA_64x192x32_F32E4M3E4M3_SS_TNILNSO_7ScaleInE1ELSQ_1EEEEEENS4_6LayoutISD_NS5_IJSC_NSA_ILi0EEESU_EEEEENS5_IJNS4_10UnderscoreESX_SX_EEEEENS4_13SM90_TMA_LOADENS4_14ComposedLayoutINS4_7SwizzleILi3ELi4ELi3EEENS4_18smem_ptr_flag_bitsILi8EEENST_INS5_IJNSA_ILi8EEESH_EEENS5_IJSH_SC_EEEEEEEvNS4_8identityENS4_23SM90_TMA_LOAD_MULTICASTES1A_vS1B_EENS_8epilogue10collective6detail29Sm90TmaWarpSpecializedAdapterINS1F_15DefaultEpilogueISJ_SK_SK_NS1E_6thread17LinearCombinationISJ_Li1EffLNS1J_9ScaleType4KindE0ELNS_15FloatRoundStyleE2ESJ_EENS1_15EpilogueDefaultEEEEEvvEEEEvNT_6ParamsE --------------------------
	.section	.nv.info._ZN7cutlass13device_kernelINS_4gemm6kernel13GemmUniversalIN4cute5tupleIJiiiiEEENS1_10collective13CollectiveMmaINS1_37MainloopSm90TmaGmmaWarpSpecializedFP8ILi4ENS5_IJNS4_1CILi2EEENSA_ILi1EEESC_EEENS1_35KernelTmaWarpSpecializedCooperativeEEENS5_IJNSA_ILi192EEESG_NSA_ILi128EEEEEENS_12float_e4m3_tENS5_IJlSC_lEEESJ_SK_NS4_8TiledMMAINS4_8MMA_AtomIJNS4_4SM904GMMA31MMA_64x192x32_F32E4M3E4M3_SS_TNILNSO_7ScaleInE1ELSQ_1EEEEEENS4_6LayoutISD_NS5_IJSC_NSA_ILi0EEESU_EEEEENS5_IJNS4_10UnderscoreESX_SX_EEEEENS4_13SM90_TMA_LOADENS4_14ComposedLayoutINS4_7SwizzleILi3ELi4ELi3EEENS4_18smem_ptr_flag_bitsILi8EEENST_INS5_IJNSA_ILi8EEESH_EEENS5_IJSH_SC_EEEEEEEvNS4_8identityENS4_23SM90_TMA_LOAD_MULTICASTES1A_vS1B_EENS_8epilogue10collective6detail29Sm90TmaWarpSpecializedAdapterINS1F_15DefaultEpilogueISJ_SK_SK_NS1E_6thread17LinearCombinationISJ_Li1EffLNS1J_9ScaleType4KindE0ELNS_15FloatRoundStyleE2ESJ_EENS1_15EpilogueDefaultEEEEEvvEEEEvNT_6ParamsE,"",@"SHT_CUDA_INFO"
	.sectionflags	@""
	.align	4


	//----- nvinfo : EIATTR_CUDA_API_VERSION
	.align		4
        /*0000*/ 	.byte	0x04, 0x37
        /*0002*/ 	.short	(.L_18 - .L_17)
.L_17:
        /*0004*/ 	.word	0x00000082


	//----- nvinfo : EIATTR_KPARAM_INFO
	.align		4
.L_18:
        /*0008*/ 	.byte	0x04, 0x17
        /*000a*/ 	.short	(.L_20 - .L_19)
.L_19:
        /*000c*/ 	.word	0x00000000
        /*0010*/ 	.short	0x0000
        /*0012*/ 	.short	0x0070
        /*0014*/ 	.byte	0x00, 0xf0, 0x01, 0x10


	//----- nvinfo : EIATTR_SPARSE_MMA_MASK
	.align		4
.L_20:
        /*0018*/ 	.byte	0x03, 0x50
        /*001a*/ 	.short	0x0000


	//----- nvinfo : EIATTR_MAXREG_COUNT
	.align		4
        /*001c*/ 	.byte	0x03, 0x1b
        /*001e*/ 	.short	0x00a8


	//----- nvinfo : EIATTR_NUM_BARRIERS
	.align		4
        /*0020*/ 	.byte	0x02, 0x4c
        /*0022*/ 	.byte	0x01
	.zero		1


	//----- nvinfo : EIATTR_ANNOTATIONS
	.align		4
        /*0024*/ 	.byte	0x04, 0x55
        /*0026*/ 	.short	(.L_22 - .L_21)


	//   ....[0]....
.L_21:
        /*0028*/ 	.word	0x00000001
        /*002c*/ 	.byte	0x30, 0x07, 0x00, 0x00, 0x01, 0x00, 0x00, 0x00, 0x00, 0x08, 0x00, 0x00, 0x01, 0x00, 0x00, 0x00
        /* <DEDUP_REMOVED lines=771> */
        /*306c*/ 	.byte	0xc0, 0x9d, 0x01, 0x00


	//----- nvinfo : EIATTR_MERCURY_ISA_VERSION
	.align		4
.L_22:
        /*3070*/ 	.byte	0x03, 0x5f
        /*3072*/ 	.short	0x0101


	//----- nvinfo : EIATTR_INT_WARP_WIDE_INSTR_OFFSETS
	.align		4
        /*3074*/ 	.byte	0x04, 0x31
        /*3076*/ 	.short	(.L_24 - .L_23)


	//   ....[0]....
.L_23:
        /*3078*/ 	.word	0x00000550


	//   ....[1]....
        /*307c*/ 	.word	0x00000570


	//   ....[2]....
        /*3080*/ 	.word	0x000006d0


	//   ....[3]....
        /*3084*/ 	.word	0x00009790


	//----- nvinfo : EIATTR_COOP_GROUP_MASK_REGIDS
	.align		4
.L_24:
        /*3088*/ 	.byte	0x04, 0x29
        /*308a*/ 	.short	(.L_26 - .L_25)


	//   ....[0]....
.L_25:
        /*308c*/ 	.word	0xffffffff


	//   ....[1]....
        /*3090*/ 	.word	0xffffffff


	//   ....[2]....
        /*3094*/ 	.word	0xffffffff


	//   ....[3]....
        /*3098*/ 	.word	0xffffffff


	//   ....[4]....
        /*309c*/ 	.word	0xffffffff


	//   ....[5]....
        /*30a0*/ 	.word	0xffffffff


	//----- nvinfo : EIATTR_COOP_GROUP_INSTR_OFFSETS
	.align		4
.L_26:
        /*30a4*/ 	.byte	0x04, 0x28
        /*30a6*/ 	.short	(.L_28 - .L_27)


	//   ....[0]....
.L_27:
        /*30a8*/ 	.word	0x00000070


	//   ....[1]....
        /*30ac*/ 	.word	0x00000080


	//   ....[2]....
        /*30b0*/ 	.word	0x000001a0


	//   ....[3]....
        /*30b4*/ 	.word	0x000003c0


	//   ....[4]....
        /*30b8*/ 	.word	0x00000840


	//   ....[5]....
        /*30bc*/ 	.word	0x000021d0


	//----- nvinfo : EIATTR_REG_RECONFIG
	.align		4
.L_28:
        /*30c0*/ 	.byte	0x01, 0x54
	.zero		2


	//----- nvinfo : EIATTR_MBARRIER_INSTR_OFFSETS
	.align		4
        /*30c4*/ 	.byte	0x04, 0x39
        /*30c6*/ 	.short	(.L_30 - .L_29)


	//   ....[0]....
.L_29:
        /*30c8*/ 	.word	0x00000320
        /*30cc*/ 	.word	0x000000ff
        /*30d0*/ 	.word	0x00000000
        /*30d4*/ 	.short	0x0100
        /*30d6*/ 	.byte	0x09
	.zero		1


	//   ....[1]....
        /*30d8*/ 	.word	0x00000330
        /*30dc*/ 	.word	0x000000ff
        /*30e0*/ 	.word	0x00000020
        /*30e4*/ 	.short	0x0100
        /*30e6*/ 	.byte	0x09
	.zero		1


	//   ....[2]....
        /*30e8*/ 	.word	0x00000340
        /*30ec*/ 	.word	0x000000ff
        /*30f0*/ 	.word	0x00000008
        /*30f4*/ 	.short	0x0100
        /*30f6*/ 	.byte	0x09
	.zero		1


	//   ....[3]....
        /*30f8*/ 	.word	0x00000350
        /*30fc*/ 	.word	0x000000ff
        /*3100*/ 	.word	0x00000028
        /*3104*/ 	.short	0x0100
        /*3106*/ 	.byte	0x09
	.zero		1


	//   ....[4]....
        /*3108*/ 	.word	0x00000360
        /*310c*/ 	.word	0x000000ff
        /*3110*/ 	.word	0x00000010
        /*3114*/ 	.short	0x0100
        /*3116*/ 	.byte	0x09
	.zero		1


	//   ....[5]....
        /*3118*/ 	.word	0x00000370
        /*311c*/ 	.word	0x000000ff
        /*3120*/ 	.word	0x00000030
        /*3124*/ 	.short	0x0100
        /*3126*/ 	.byte	0x09
	.zero		1


	//   ....[6]....
        /*3128*/ 	.word	0x00000380
        /*312c*/ 	.word	0x000000ff
        /*3130*/ 	.word	0x00000018
        /*3134*/ 	.short	0x0100
        /*3136*/ 	.byte	0x09
	.zero		1


	//   ....[7]....
        /*3138*/ 	.word	0x00000390
        /*313c*/ 	.word	0x000000ff
        /*3140*/ 	.word	0x00000038
        /*3144*/ 	.short	0x0100
        /*3146*/ 	.byte	0x09
	.zero		1


	//   ....[8]....
        /*3148*/ 	.word	0x00000760
        /*314c*/ 	.word	0x000000ff
        /*3150*/ 	.word	0x00000050
        /*3154*/ 	.short	0x0100
        /*3156*/ 	.byte	0x06
	.zero		1


	//   ....[9]....
        /*3158*/ 	.word	0x000007e0
        /*315c*/ 	.word	0x000000ff
        /*3160*/ 	.word	0x00000058
        /*3164*/ 	.short	0x0100
        /*3166*/ 	.byte	0x06
	.zero		1


	//   ....[10]....
        /*3168*/ 	.word	0x000025d0
        /*316c*/ 	.word	0x000000ff
        /*3170*/ 	.word	0x00000000
        /*3174*/ 	.short	0x010a
        /*3176*/ 	.byte	0x06
	.zero		1


	//   ....[11]....
        /*3178*/ 	.word	0x00002610
        /*317c*/ 	.word	0x000000ff
        /*3180*/ 	.word	0x00000000
        /*3184*/ 	.short	0x010a
        /*3186*/ 	.byte	0x06
	.zero		1


	//   ....[12]....
        /*3188*/ 	.word	0x00004b80
        /*318c*/ 	.word	0x000000ff
        /*3190*/ 	.word	0x00000000
        /*3194*/ 	.short	0x010a
        /*3196*/ 	.byte	0x10
	.zero		1


	//   ....[13]....
        /*3198*/ 	.word	0x00004bc0
        /*319c*/ 	.word	0x000000ff
        /*31a0*/ 	.word	0x00000000
        /*31a4*/ 	.short	0x010a
        /*31a6*/ 	.byte	0x10
	.zero		1


	//   ....[14]....
        /*31a8*/ 	.word	0x000071c0
        /*31ac*/ 	.word	0x000000e5
        /*31b0*/ 	.word	0x00000000
        /*31b4*/ 	.short	0x0101
        /*31b6*/ 	.byte	0x3f
	.zero		1


	//   ....[15]....
        /*31b8*/ 	.word	0x00009830
        /*31bc*/ 	.word	0x00000018
        /*31c0*/ 	.word	0x00000000
        /*31c4*/ 	.short	0x0101
        /*31c6*/ 	.byte	0x3f
	.zero		1


	//   ....[16]....
        /*31c8*/ 	.word	0x00018fe0
        /*31cc*/ 	.word	0x0000000f
        /*31d0*/ 	.word	0x00000020
        /*31d4*/ 	.short	0x010a
        /*31d6*/ 	.byte	0x3f
	.zero		1


	//   ....[17]....
        /*31d8*/ 	.word	0x000193b0
        /*31dc*/ 	.word	0x00000002
        /*31e0*/ 	.word	0x00000058
        /*31e4*/ 	.short	0x0101
        /*31e6*/ 	.byte	0x3f
	.zero		1


	//   ....[18]....
        /*31e8*/ 	.word	0x00019b10
        /*31ec*/ 	.word	0x00000005
        /*31f0*/ 	.word	0x00000000
        /*31f4*/ 	.short	0x010a
        /*31f6*/ 	.byte	0x3f
	.zero		1


	//   ....[19]....
        /*31f8*/ 	.word	0x00019b90
        /*31fc*/ 	.word	0x00000007
        /*3200*/ 	.word	0x00000000
        /*3204*/ 	.short	0x010a
        /*3206*/ 	.byte	0x3f
	.zero		1


	//   ....[20]....
        /*3208*/ 	.word	0x00019c20
        /*320c*/ 	.word	0x00000006
        /*3210*/ 	.word	0x00000000
        /*3214*/ 	.short	0x010a
        /*3216*/ 	.byte	0x3f
	.zero		1


	//   ....[21]....
        /*3218*/ 	.word	0x00019cb0
        /*321c*/ 	.word	0x00000003
        /*3220*/ 	.word	0x00000000
        /*3224*/ 	.short	0x010a
        /*3226*/ 	.byte	0x3f
	.zero		1


	//   ....[22]....
        /*3228*/ 	.word	0x00019d20
        /*322c*/ 	.word	0x00000003
        /*3230*/ 	.word	0x00000000
        /*3234*/ 	.short	0x010a
        /*3236*/ 	.byte	0x3f
	.zero		1


	//   ....[23]....
        /*3238*/ 	.word	0x00019d90
        /*323c*/ 	.word	0x00000000
        /*3240*/ 	.word	0x00000000
        /*3244*/ 	.short	0x010a
        /*3246*/ 	.byte	0x3f
	.zero		1


	//   ....[24]....
        /*3248*/ 	.word	0x00019e70
        /*324c*/ 	.word	0x0000000f
        /*3250*/ 	.word	0x00000020
        /*3254*/ 	.short	0x010a
        /*3256*/ 	.byte	0x3f
	.zero		1


	//   ....[25]....
        /*3258*/ 	.word	0x00019f40
        /*325c*/ 	.word	0x00000005
        /*3260*/ 	.word	0x00000000
        /*3264*/ 	.short	0x010a
        /*3266*/ 	.byte	0x3f
	.zero		1


	//   ....[26]....
        /*3268*/ 	.word	0x00019f90
        /*326c*/ 	.word	0x00000007
        /*3270*/ 	.word	0x00000000
        /*3274*/ 	.short	0x010a
        /*3276*/ 	.byte	0x3f
	.zero		1


	//   ....[27]....
        /*3278*/ 	.word	0x00019fe0
        /*327c*/ 	.word	0x00000006
        /*3280*/ 	.word	0x00000000
        /*3284*/ 	.short	0x010a
        /*3286*/ 	.byte	0x3f
	.zero		1


	//----- nvinfo : EIATTR_NUM_MBARRIERS
	.align		4
.L_30:
        /*3288*/ 	.byte	0x03, 0x38
        /*328a*/ 	.short	0x000a


	//----- nvinfo : EIATTR_EXIT_INSTR_OFFSETS
	.align		4
        /*328c*/ 	.byte	0x04, 0x1c
        /*328e*/ 	.short	(.L_32 - .L_31)


	//   ....[0]....
.L_31:
        /*3290*/ 	.word	0x000009d0


	//   ....[1]....
        /*3294*/ 	.word	0x00001270


	//   ....[2]....
        /*3298*/ 	.word	0x000186d0


	//   ....[3]....
        /*329c*/ 	.word	0x00018c70


	//   ....[4]....
        /*32a0*/ 	.word	0x00019d00


	//----- nvinfo : EIATTR_MAX_THREADS
	.align		4
.L_32:
        /*32a4*/ 	.byte	0x04, 0x05
        /*32a6*/ 	.short	(.L_34 - .L_33)
.L_33:
        /*32a8*/ 	.word	0x00000180
        /*32ac*/ 	.word	0x00000001
        /*32b0*/ 	.word	0x00000001


	//----- nvinfo : EIATTR_CRS_STACK_SIZE
	.align		4
.L_34:
        /*32b4*/ 	.byte	0x04, 0x1e
        /*32b6*/ 	.short	(.L_36 - .L_35)
.L_35:
        /*32b8*/ 	.word	0x00000000


	//----- nvinfo : EIATTR_CBANK_PARAM_SIZE
	.align		4
.L_36:
        /*32bc*/ 	.byte	0x03, 0x19
        /*32be*/ 	.short	0x0470


	//----- nvinfo : EIATTR_PARAM_CBANK
	.align		4
        /*32c0*/ 	.byte	0x04, 0x0a
        /*32c2*/ 	.short	(.L_38 - .L_37)
	.align		4
.L_37:
        /*32c4*/ 	.word	index@(.nv.constant0._ZN7cutlass13device_kernelINS_4gemm6kernel13GemmUniversalIN4cute5tupleIJiiiiEEENS1_10collective13CollectiveMmaINS1_37MainloopSm90TmaGmmaWarpSpecializedFP8ILi4ENS5_IJNS4_1CILi2EEENSA_ILi1EEESC_EEENS1_35KernelTmaWarpSpecializedCooperativeEEENS5_IJNSA_ILi192EEESG_NSA_ILi128EEEEEENS_12float_e4m3_tENS5_IJlSC_lEEESJ_SK_NS4_8TiledMMAINS4_8MMA_AtomIJNS4_4SM904GMMA31MMA_64x192x32_F32E4M3E4M3_SS_TNILNSO_7ScaleInE1ELSQ_1EEEEEENS4_6LayoutISD_NS5_IJSC_NSA_ILi0EEESU_EEEEENS5_IJNS4_10UnderscoreESX_SX_EEEEENS4_13SM90_TMA_LOADENS4_14ComposedLayoutINS4_7SwizzleILi3ELi4ELi3EEENS4_18smem_ptr_flag_bitsILi8EEENST_INS5_IJNSA_ILi8EEESH_EEENS5_IJSH_SC_EEEEEEEvNS4_8identityENS4_23SM90_TMA_LOAD_MULTICASTES1A_vS1B_EENS_8epilogue10collective6detail29Sm90TmaWarpSpecializedAdapterINS1F_15DefaultEpilogueISJ_SK_SK_NS1E_6thread17LinearCombinationISJ_Li1EffLNS1J_9ScaleType4KindE0ELNS_15FloatRoundStyleE2ESJ_EENS1_15EpilogueDefaultEEEEEvvEEEEvNT_6ParamsE)
        /*32c8*/ 	.short	0x0210
        /*32ca*/ 	.short	0x0470


	//----- nvinfo : EIATTR_SW_WAR
	.align		4
.L_38:
        /*32cc*/ 	.byte	0x04, 0x36
        /*32ce*/ 	.short	(.L_40 - .L_39)
.L_39:
        /*32d0*/ 	.word	0x00000008
.L_40:


//--------------------- .nv.callgraph             --------------------------
	.section	.nv.callgraph,"",@"SHT_CUDA_CALLGRAPH"
	.align	4
	.sectionentsize	8
	.align		4
        /*0000*/ 	.word	0x00000000
	.align		4
        /*0004*/ 	.word	0xffffffff
	.align		4
        /*0008*/ 	.word	0x00000000
	.align		4
        /*000c*/ 	.word	0xfffffffe
	.align		4
        /*0010*/ 	.word	0x00000000
	.align		4
        /*0014*/ 	.word	0xfffffffd
	.align		4
        /*0018*/ 	.word	0x00000000
	.align		4
        /*001c*/ 	.word	0xfffffffc


//--------------------- .nv.constant4             --------------------------
	.section	.nv.constant4,"a",@progbits
	.align	8
	.align		8
.nv.constant4:
        /*0000*/ 	.dword	_ZN40_INTERNAL_613ebc22_4_k_cu_18f1fa3e_185884cuda3std3__45__cpo5beginE
	.align		8
        /*0008*/ 	.dword	_ZN40_INTERNAL_613ebc22_4_k_cu_18f1fa3e_185884cuda3std3__45__cpo3endE
	.align		8
        /*0010*/ 	.dword	_ZN40_INTERNAL_613ebc22_4_k_cu_18f1fa3e_185884cuda3std3__45__cpo6cbeginE
	.align		8
        /*0018*/ 	.dword	_ZN40_INTERNAL_613ebc22_4_k_cu_18f1fa3e_185884cuda3std3__45__cpo4cendE
	.align		8
        /*0020*/ 	.dword	_ZN40_INTERNAL_613ebc22_4_k_cu_18f1fa3e_185884cuda3std3__442_GLOBAL__N__613ebc22_4_k_cu_18f1fa3e_185886ignoreE
	.align		8
        /*0028*/ 	.dword	_ZN40_INTERNAL_613ebc22_4_k_cu_18f1fa3e_185884cuda3std3__419piecewise_constructE
	.align		8
        /*0030*/ 	.dword	_ZN40_INTERNAL_613ebc22_4_k_cu_18f1fa3e_185884cuda3std3__48in_placeE
	.align		8
        /*0038*/ 	.dword	_ZN40_INTERNAL_613ebc22_4_k_cu_18f1fa3e_185884cuda3std6ranges3__45__cpo4swapE
	.align		8
        /*0040*/ 	.dword	_ZN40_INTERNAL_613ebc22_4_k_cu_18f1fa3e_185884cuda3std6ranges3__45__cpo9iter_moveE
	.align		8
        /*0048*/ 	.dword	_ZN40_INTERNAL_613ebc22_4_k_cu_18f1fa3e_185884cute7productE
	.align		8
        /*0050*/ 	.dword	_ZN40_INTERNAL_613ebc22_4_k_cu_18f1fa3e_185884cute1_E


//--------------------- .text._ZN7cutlass13device_kernelINS_4gemm6kernel13GemmUniversalIN4cute5tupleIJiiiiEEENS1_10collective13CollectiveMmaINS1_37MainloopSm90TmaGmmaWarpSpecializedFP8ILi4ENS5_IJNS4_1CILi2EEENSA_ILi1EEESC_EEENS1_35KernelTmaWarpSpecializedCooperativeEEENS5_IJNSA_ILi192EEESG_NSA_ILi128EEEEEENS_12float_e4m3_tENS5_IJlSC_lEEESJ_SK_NS4_8TiledMMAINS4_8MMA_AtomIJNS4_4SM904GMMA31MMA_64x192x32_F32E4M3E4M3_SS_TNILNSO_7ScaleInE1ELSQ_1EEEEEENS4_6LayoutISD_NS5_IJSC_NSA_ILi0EEESU_EEEEENS5_IJNS4_10UnderscoreESX_SX_EEEEENS4_13SM90_TMA_LOADENS4_14ComposedLayoutINS4_7SwizzleILi3ELi4ELi3EEENS4_18smem_ptr_flag_bitsILi8EEENST_INS5_IJNSA_ILi8EEESH_EEENS5_IJSH_SC_EEEEEEEvNS4_8identityENS4_23SM90_TMA_LOAD_MULTICASTES1A_vS1B_EENS_8epilogue10collective6detail29Sm90TmaWarpSpecializedAdapterINS1F_15DefaultEpilogueISJ_SK_SK_NS1E_6thread17LinearCombinationISJ_Li1EffLNS1J_9ScaleType4KindE0ELNS_15FloatRoundStyleE2ESJ_EENS1_15EpilogueDefaultEEEEEvvEEEEvNT_6ParamsE --------------------------
	.section	.text._ZN7cutlass13device_kernelINS_4gemm6kernel13GemmUniversalIN4cute5tupleIJiiiiEEENS1_10collective13CollectiveMmaINS1_37MainloopSm90TmaGmmaWarpSpecializedFP8ILi4ENS5_IJNS4_1CILi2EEENSA_ILi1EEESC_EEENS1_35KernelTmaWarpSpecializedCooperativeEEENS5_IJNSA_ILi192EEESG_NSA_ILi128EEEEEENS_12float_e4m3_tENS5_IJlSC_lEEESJ_SK_NS4_8TiledMMAINS4_8MMA_AtomIJNS4_4SM904GMMA31MMA_64x192x32_F32E4M3E4M3_SS_TNILNSO_7ScaleInE1ELSQ_1EEEEEENS4_6LayoutISD_NS5_IJSC_NSA_ILi0EEESU_EEEEENS5_IJNS4_10UnderscoreESX_SX_EEEEENS4_13SM90_TMA_LOADENS4_14ComposedLayoutINS4_7SwizzleILi3ELi4ELi3EEENS4_18smem_ptr_flag_bitsILi8EEENST_INS5_IJNSA_ILi8EEESH_EEENS5_IJSH_SC_EEEEEEEvNS4_8identityENS4_23SM90_TMA_LOAD_MULTICASTES1A_vS1B_EENS_8epilogue10collective6detail29Sm90TmaWarpSpecializedAdapterINS1F_15DefaultEpilogueISJ_SK_SK_NS1E_6thread17LinearCombinationISJ_Li1EffLNS1J_9ScaleType4KindE0ELNS_15FloatRoundStyleE2ESJ_EENS1_15EpilogueDefaultEEEEEvvEEEEvNT_6ParamsE,"ax",@progbits
	.align	128
.text._ZN7cutlass13device_kernelINS_4gemm6kernel13GemmUniversalIN4cute5tupleIJiiiiEEENS1_10collective13CollectiveMmaINS1_37MainloopSm90TmaGmmaWarpSpecializedFP8ILi4ENS5_IJNS4_1CILi2EEENSA_ILi1EEESC_EEENS1_35KernelTmaWarpSpecializedCooperativeEEENS5_IJNSA_ILi192EEESG_NSA_ILi128EEEEEENS_12float_e4m3_tENS5_IJlSC_lEEESJ_SK_NS4_8TiledMMAINS4_8MMA_AtomIJNS4_4SM904GMMA31MMA_64x192x32_F32E4M3E4M3_SS_TNILNSO_7ScaleInE1ELSQ_1EEEEEENS4_6LayoutISD_NS5_IJSC_NSA_ILi0EEESU_EEEEENS5_IJNS4_10UnderscoreESX_SX_EEEEENS4_13SM90_TMA_LOADENS4_14ComposedLayoutINS4_7SwizzleILi3ELi4ELi3EEENS4_18smem_ptr_flag_bitsILi8EEENST_INS5_IJNSA_ILi8EEESH_EEENS5_IJSH_SC_EEEEEEEvNS4_8identityENS4_23SM90_TMA_LOAD_MULTICASTES1A_vS1B_EENS_8epilogue10collective6detail29Sm90TmaWarpSpecializedAdapterINS1F_15DefaultEpilogueISJ_SK_SK_NS1E_6thread17LinearCombinationISJ_Li1EffLNS1J_9ScaleType4KindE0ELNS_15FloatRoundStyleE2ESJ_EENS1_15EpilogueDefaultEEEEEvvEEEEvNT_6ParamsE:
        .type           _ZN7cutlass13device_kernelINS_4gemm6kernel13GemmUniversalIN4cute5tupleIJiiiiEEENS1_10collective13CollectiveMmaINS1_37MainloopSm90TmaGmmaWarpSpecializedFP8ILi4ENS5_IJNS4_1CILi2EEENSA_ILi1EEESC_EEENS1_35KernelTmaWarpSpecializedCooperativeEEENS5_IJNSA_ILi192EEESG_NSA_ILi128EEEEEENS_12float_e4m3_tENS5_IJlSC_lEEESJ_SK_NS4_8TiledMMAINS4_8MMA_AtomIJNS4_4SM904GMMA31MMA_64x192x32_F32E4M3E4M3_SS_TNILNSO_7ScaleInE1ELSQ_1EEEEEENS4_6LayoutISD_NS5_IJSC_NSA_ILi0EEESU_EEEEENS5_IJNS4_10UnderscoreESX_SX_EEEEENS4_13SM90_TMA_LOADENS4_14ComposedLayoutINS4_7SwizzleILi3ELi4ELi3EEENS4_18smem_ptr_flag_bitsILi8EEENST_INS5_IJNSA_ILi8EEESH_EEENS5_IJSH_SC_EEEEEEEvNS4_8identityENS4_23SM90_TMA_LOAD_MULTICASTES1A_vS1B_EENS_8epilogue10collective6detail29Sm90TmaWarpSpecializedAdapterINS1F_15DefaultEpilogueISJ_SK_SK_NS1E_6thread17LinearCombinationISJ_Li1EffLNS1J_9ScaleType4KindE0ELNS_15FloatRoundStyleE2ESJ_EENS1_15EpilogueDefaultEEEEEvvEEEEvNT_6ParamsE,@function
        .size           _ZN7cutlass13device_kernelINS_4gemm6kernel13GemmUniversalIN4cute5tupleIJiiiiEEENS1_10collective13CollectiveMmaINS1_37MainloopSm90TmaGmmaWarpSpecializedFP8ILi4ENS5_IJNS4_1CILi2EEENSA_ILi1EEESC_EEENS1_35KernelTmaWarpSpecializedCooperativeEEENS5_IJNSA_ILi192EEESG_NSA_ILi128EEEEEENS_12float_e4m3_tENS5_IJlSC_lEEESJ_SK_NS4_8TiledMMAINS4_8MMA_AtomIJNS4_4SM904GMMA31MMA_64x192x32_F32E4M3E4M3_SS_TNILNSO_7ScaleInE1ELSQ_1EEEEEENS4_6LayoutISD_NS5_IJSC_NSA_ILi0EEESU_EEEEENS5_IJNS4_10UnderscoreESX_SX_EEEEENS4_13SM90_TMA_LOADENS4_14ComposedLayoutINS4_7SwizzleILi3ELi4ELi3EEENS4_18smem_ptr_flag_bitsILi8EEENST_INS5_IJNSA_ILi8EEESH_EEENS5_IJSH_SC_EEEEEEEvNS4_8identityENS4_23SM90_TMA_LOAD_MULTICASTES1A_vS1B_EENS_8epilogue10collective6detail29Sm90TmaWarpSpecializedAdapterINS1F_15DefaultEpilogueISJ_SK_SK_NS1E_6thread17LinearCombinationISJ_Li1EffLNS1J_9ScaleType4KindE0ELNS_15FloatRoundStyleE2ESJ_EENS1_15EpilogueDefaultEEEEEvvEEEEvNT_6ParamsE,(.L_x_460 - _ZN7cutlass13device_kernelINS_4gemm6kernel13GemmUniversalIN4cute5tupleIJiiiiEEENS1_10collective13CollectiveMmaINS1_37MainloopSm90TmaGmmaWarpSpecializedFP8ILi4ENS5_IJNS4_1CILi2EEENSA_ILi1EEESC_EEENS1_35KernelTmaWarpSpecializedCooperativeEEENS5_IJNSA_ILi192EEESG_NSA_ILi128EEEEEENS_12float_e4m3_tENS5_IJlSC_lEEESJ_SK_NS4_8TiledMMAINS4_8MMA_AtomIJNS4_4SM904GMMA31MMA_64x192x32_F32E4M3E4M3_SS_TNILNSO_7ScaleInE1ELSQ_1EEEEEENS4_6LayoutISD_NS5_IJSC_NSA_ILi0EEESU_EEEEENS5_IJNS4_10UnderscoreESX_SX_EEEEENS4_13SM90_TMA_LOADENS4_14ComposedLayoutINS4_7SwizzleILi3ELi4ELi3EEENS4_18smem_ptr_flag_bitsILi8EEENST_INS5_IJNSA_ILi8EEESH_EEENS5_IJSH_SC_EEEEEEEvNS4_8identityENS4_23SM90_TMA_LOAD_MULTICASTES1A_vS1B_EENS_8epilogue10collective6detail29Sm90TmaWarpSpecializedAdapterINS1F_15DefaultEpilogueISJ_SK_SK_NS1E_6thread17LinearCombinationISJ_Li1EffLNS1J_9ScaleType4KindE0ELNS_15FloatRoundStyleE2ESJ_EENS1_15EpilogueDefaultEEEEEvvEEEEvNT_6ParamsE)
        .other          _ZN7cutlass13device_kernelINS_4gemm6kernel13GemmUniversalIN4cute5tupleIJiiiiEEENS1_10collective13CollectiveMmaINS1_37MainloopSm90TmaGmmaWarpSpecializedFP8ILi4ENS5_IJNS4_1CILi2EEENSA_ILi1EEESC_EEENS1_35KernelTmaWarpSpecializedCooperativeEEENS5_IJNSA_ILi192EEESG_NSA_ILi128EEEEEENS_12float_e4m3_tENS5_IJlSC_lEEESJ_SK_NS4_8TiledMMAINS4_8MMA_AtomIJNS4_4SM904GMMA31MMA_64x192x32_F32E4M3E4M3_SS_TNILNSO_7ScaleInE1ELSQ_1EEEEEENS4_6LayoutISD_NS5_IJSC_NSA_ILi0EEESU_EEEEENS5_IJNS4_10UnderscoreESX_SX_EEEEENS4_13SM90_TMA_LOADENS4_14ComposedLayoutINS4_7SwizzleILi3ELi4ELi3EEENS4_18smem_ptr_flag_bitsILi8EEENST_INS5_IJNSA_ILi8EEESH_EEENS5_IJSH_SC_EEEEEEEvNS4_8identityENS4_23SM90_TMA_LOAD_MULTICASTES1A_vS1B_EENS_8epilogue10collective6detail29Sm90TmaWarpSpecializedAdapterINS1F_15DefaultEpilogueISJ_SK_SK_NS1E_6thread17LinearCombinationISJ_Li1EffLNS1J_9ScaleType4KindE0ELNS_15FloatRoundStyleE2ESJ_EENS1_15EpilogueDefaultEEEEEvvEEEEvNT_6ParamsE,@"STO_CUDA_ENTRY STV_DEFAULT"
_ZN7cutlass13device_kernelINS_4gemm6kernel13GemmUniversalIN4cute5tupleIJiiiiEEENS1_10collective13CollectiveMmaINS1_37MainloopSm90TmaGmmaWarpSpecializedFP8ILi4ENS5_IJNS4_1CILi2EEENSA_ILi1EEESC_EEENS1_35KernelTmaWarpSpecializedCooperativeEEENS5_IJNSA_ILi192EEESG_NSA_ILi128EEEEEENS_12float_e4m3_tENS5_IJlSC_lEEESJ_SK_NS4_8TiledMMAINS4_8MMA_AtomIJNS4_4SM904GMMA31MMA_64x192x32_F32E4M3E4M3_SS_TNILNSO_7ScaleInE1ELSQ_1EEEEEENS4_6LayoutISD_NS5_IJSC_NSA_ILi0EEESU_EEEEENS5_IJNS4_10UnderscoreESX_SX_EEEEENS4_13SM90_TMA_LOADENS4_14ComposedLayoutINS4_7SwizzleILi3ELi4ELi3EEENS4_18smem_ptr_flag_bitsILi8EEENST_INS5_IJNSA_ILi8EEESH_EEENS5_IJSH_SC_EEEEEEEvNS4_8identityENS4_23SM90_TMA_LOAD_MULTICASTES1A_vS1B_EENS_8epilogue10collective6detail29Sm90TmaWarpSpecializedAdapterINS1F_15DefaultEpilogueISJ_SK_SK_NS1E_6thread17LinearCombinationISJ_Li1EffLNS1J_9ScaleType4KindE0ELNS_15FloatRoundStyleE2ESJ_EENS1_15EpilogueDefaultEEEEEvvEEEEvNT_6ParamsE:
[----:B------:R-:W0:Y:S02]  /*0000*/  LDC R1, c[0x0][0x28] ;  /* 0x00000a00ff017b82 */ /* 0x000e240000000800 */
[----:B0-----:R-:W-:Y:S01]  /*0010*/  VIADD R1, R1, 0xfffffcf8 ;  /* 0xfffffcf801017836 */ /* 0x001fe20000000000 */
[----:B------:R-:W0:Y:S01]  /*0020*/  S2R R4, SR_TID.X ;  /* 0x0000000000047919 */ /* 0x000e220000002100 */
[----:B------:R-:W-:Y:S01]  /*0030*/  ELECT P0, URZ, PT ;  /* 0x00000000003f782f */ /* 0x000fe20003800000 */
[----:B------:R-:W-:Y:S01]  /*0040*/  BSSY B0, `(.L_x_0) ;  /* 0x0000015000007945 */ /* 0x000fe20003800000 */
[--C-:B0-----:R-:W-:Y:S02]  /*0050*/  SHF.R.U32.HI R0, RZ, 0x5, R4.reuse ;  /* 0x00000005ff007819 */ /* 0x101fe40000011604 */
[----:B------:R-:W-:-:S03]  /*0060*/  SHF.R.U32.HI R2, RZ, 0x7, R4 ;  /* 0x00000007ff027819 */ /* 0x000fc60000011604 */
[----:B------:R-:W0:Y:S04]  /*0070*/  SHFL.IDX PT, R3, R0, RZ, 0x1f ;  /* 0x00001fff00037589 */ /* 0x000e2800000e0000 */
[----:B------:R-:W1:Y:S01]  /*0080*/  SHFL.IDX PT, R2, R2, RZ, 0x1f ;  /* 0x00001fff02027589 */ /* 0x000e6200000e0000 */
[----:B0-----:R-:W-:Y:S02]  /*0090*/  R2UR UR4, R3 ;  /* 0x00000000030472ca */ /* 0x001fe400000e0000 */
[----:B-1----:R-:W-:-:S11]  /*00a0*/  R2UR UR6, R2 ;  /* 0x00000000020672ca */ /* 0x002fd600000e0000 */
[----:B------:R-:W-:Y:S02]  /*00b0*/  USHF.R.S32.HI UR5, URZ, 0x1f, UR4 ;  /* 0x0000001f3f057899 */ /* 0x000fe40008011404 */
[----:B------:R-:W-:Y:S02]  /*00c0*/  ISETP.NE.OR P0, PT, RZ, UR4, !P0 ;  /* 0x00000004ff007c0c */ /* 0x000fe4000c705670 */
[----:B------:R-:W-:-:S04]  /*00d0*/  ULEA.HI UR5, UR5, UR4, URZ, 0x2 ;  /* 0x0000000405057291 */ /* 0x000fc8000f8f103f */
[----:B------:R-:W-:-:S04]  /*00e0*/  ULOP3.LUT UR5, UR5, 0xfffffffc, URZ, 0xc0, !UPT ;  /* 0xfffffffc05057892 */ /* 0x000fc8000f8ec03f */
[----:B------:R-:W-:-:S03]  /*00f0*/  UIADD3 UR8, UR4, -UR5, URZ ;  /* 0x8000000504087290 */ /* 0x000fc6000fffe03f */
[----:B------:R-:W-:Y:S09]  /*0100*/  @P0 BRA `(.L_x_1) ;  /* 0x0000000000200947 */ /* 0x000ff20003800000 */
[----:B------:R-:W-:Y:S02]  /*0110*/  ULDC.64 UR4, c[0x0][0x198] ;  /* 0x0000660000047ab9 */ /* 0x000fe40000000a00 */
[----:B------:R-:W-:Y:S02]  /*0120*/  UIADD3 UR10, UP0, UR4, 0xf0, URZ ;  /* 0x000000f0040a7890 */ /* 0x000fe4000ff1e03f */
[----:B------:R-:W-:Y:S02]  /*0130*/  UIADD3 UR4, UP1, UR4, 0x1f0, URZ ;  /* 0x000001f004047890 */ /* 0x000fe4000ff3e03f */
[----:B------:R-:W-:Y:S02]  /*0140*/  UIADD3.X UR11, URZ, UR5, URZ, UP0, !UPT ;  /* 0x000000053f0b7290 */ /* 0x000fe400087fe43f */
[----:B------:R-:W-:-:S07]  /*0150*/  UIADD3.X UR5, URZ, UR5, URZ, UP1, !UPT ;  /* 0x000000053f057290 */ /* 0x000fce0008ffe43f */
[----:B------:R0:W-:Y:S02]  /*0160*/  UTMACCTL.PF [UR10] ;  /* 0x000000000a0079b9 */ /* 0x0001e40008040000 */
[----:B------:R0:W-:Y:S02]  /*0170*/  UTMACCTL.PF [UR4] ;  /* 0x00000000040079b9 */ /* 0x0001e40008040000 */
[----:B0-----:R-:W-:Y:S01]  /*0180*/  NOP ;  /* 0x0000000000007918 */ /* 0x001fe20000000000 */
.L_x_1:
[----:B------:R-:W-:Y:S05]  /*0190*/  BSYNC B0 ;  /* 0x0000000000007941 */ /* 0x000fea0003800000 */
.L_x_0:
[----:B------:R-:W0:Y:S01]  /*01a0*/  SHFL.IDX PT, R3, R0, RZ, 0x1f ;  /* 0x00001fff00037589 */ /* 0x000e2200000e0000 */
[----:B------:R-:W-:Y:S01]  /*01b0*/  UISETP.NE.AND UP0, UPT, UR8, 0x3, UPT ;  /* 0x000000030800788c */ /* 0x000fe2000bf05270 */
[----:B------:R-:W-:Y:S01]  /*01c0*/  ISETP.NE.AND P1, PT, RZ, UR6, PT ;  /* 0x00000006ff007c0c */ /* 0x000fe2000bf25270 */
[----:B------:R-:W-:Y:S02]  /*01d0*/  UIADD3 UR10, UR6, -0x1, URZ ;  /* 0xffffffff060a7890 */ /* 0x000fe4000fffe03f */
[----:B------:R-:W-:Y:S02]  /*01e0*/  UISETP.EQ.OR UP0, UPT, UR8, URZ, !UP0 ;  /* 0x0000003f0800728c */ /* 0x000fe4000c702670 */
[----:B------:R-:W-:Y:S02]  /*01f0*/  UISETP.GE.U32.AND UP1, UPT, UR10, 0x2, UPT ;  /* 0x000000020a00788c */ /* 0x000fe4000bf26070 */
[----:B------:R-:W-:-:S04]  /*0200*/  UISETP.EQ.AND UP0, UPT, UR6, URZ, UP0 ;  /* 0x0000003f0600728c */ /* 0x000fc80008702270 */
[----:B------:R-:W-:-:S04]  /*0210*/  USEL UR13, URZ, 0x1, !UP0 ;  /* 0x000000013f0d7887 */ /* 0x000fc8000c000000 */
[----:B------:R-:W-:Y:S01]  /*0220*/  USEL UR13, UR13, 0x2, UP1 ;  /* 0x000000020d0d7887 */ /* 0x000fe20008800000 */
[----:B0-----:R-:W-:-:S13]  /*0230*/  ISETP.NE.AND P0, PT, R3, RZ, PT ;  /* 0x000000ff0300720c */ /* 0x001fda0003f05270 */
[----:B------:R-:W-:Y:S05]  /*0240*/  @P0 BRA `(.L_x_2) ;  /* 0x0000000000580947 */ /* 0x000fea0003800000 */
[----:B------:R-:W0:Y:S01]  /*0250*/  S2UR UR9, SR_CgaCtaId ;  /* 0x00000000000979c3 */ /* 0x000e220000008800 */
[----:B------:R-:W-:Y:S01]  /*0260*/  UMOV UR4, 0x400 ;  /* 0x0000040000047882 */ /* 0x000fe20000000000 */
[----:B------:R-:W-:Y:S01]  /*0270*/  UMOV UR5, 0x1 ;  /* 0x0000000100057882 */ /* 0x000fe20000000000 */
[----:B------:R-:W-:Y:S01]  /*0280*/  UMOV UR6, 0x4 ;  /* 0x0000000400067882 */ /* 0x000fe20000000000 */
[----:B------:R-:W-:Y:S01]  /*0290*/  ELECT P0, URZ, PT ;  /* 0x00000000003f782f */ /* 0x000fe20003800000 */
[----:B------:R-:W-:-:S04]  /*02a0*/  UIADD3 UR6, -UR6, 0x100000, URZ ;  /* 0x0010000006067890 */ /* 0x000fc8000fffe13f */
[----:B------:R-:W-:Y:S02]  /*02b0*/  USHF.L.U32 UR7, UR6, 0xb, URZ ;  /* 0x0000000b06077899 */ /* 0x000fe4000800063f */
[----:B------:R-:W-:Y:S02]  /*02c0*/  USHF.L.U32 UR6, UR6, 0x1, URZ ;  /* 0x0000000106067899 */ /* 0x000fe4000800063f */
[----:B0-----:R-:W-:Y:S02]  /*02d0*/  ULEA UR9, UR9, UR4, 0x18 ;  /* 0x0000000409097291 */ /* 0x001fe4000f8ec03f */
[----:B------:R-:W-:-:S04]  /*02e0*/  UIADD3 UR4, -UR5, 0x100000, URZ ;  /* 0x0010000005047890 */ /* 0x000fc8000fffe13f */
[----:B------:R-:W-:Y:S02]  /*02f0*/  USHF.L.U32 UR5, UR4, 0xb, URZ ;  /* 0x0000000b04057899 */ /* 0x000fe4000800063f */
[----:B------:R-:W-:Y:S01]  /*0300*/  USHF.L.U32 UR4, UR4, 0x1, URZ ;  /* 0x0000000104047899 */ /* 0x000fe2000800063f */
[----:B------:R-:W0:Y:S11]  /*0310*/  FENCE.VIEW.ASYNC.S ;  /* 0x00000000000073c6 */ /* 0x000e360000000000 */
[----:B0-----:R0:W1:Y:S01]  /*0320*/  SYNCS.EXCH.64 URZ, [UR9], UR4 ;  /* 0x00000004093f75b2 */ /* 0x0010620008000100 */
[----:B------:R0:W2:Y:S01]  /*0330*/  SYNCS.EXCH.64 URZ, [UR9+0x20], UR6 ;  /* 0x00002006093f75b2 */ /* 0x0000a20008000100 */
[----:B------:R0:W3:Y:S01]  /*0340*/  SYNCS.EXCH.64 URZ, [UR9+0x8], UR4 ;  /* 0x00000804093f75b2 */ /* 0x0000e20008000100 */
[----:B------:R0:W4:Y:S01]  /*0350*/  SYNCS.EXCH.64 URZ, [UR9+0x28], UR6 ;  /* 0x00002806093f75b2 */ /* 0x0001220008000100 */
[----:B------:R0:W0:Y:S01]  /*0360*/  SYNCS.EXCH.64 URZ, [UR9+0x10], UR4 ;  /* 0x00001004093f75b2 */ /* 0x0000220008000100 */
[----:B------:R0:W0:Y:S01]  /*0370*/  SYNCS.EXCH.64 URZ, [UR9+0x30], UR6 ;  /* 0x00003006093f75b2 */ /* 0x0000220008000100 */
[----:B------:R0:W0:Y:S01]  /*0380*/  SYNCS.EXCH.64 URZ, [UR9+0x18], UR4 ;  /* 0x00001804093f75b2 */ /* 0x0000220008000100 */
[----:B------:R0:W0:Y:S01]  /*0390*/  SYNCS.EXCH.64 URZ, [UR9+0x38], UR6 ;  /* 0x00003806093f75b2 */ /* 0x0000220008000100 */
[----:B------:R-:W-:Y:S01]  /*03a0*/  NOP ;  /* 0x0000000000007918 */ /* 0x000fe20000000000 */
.L_x_2:
[----:B------:R-:W-:Y:S01]  /*03b0*/  SHF.R.S32.HI R2, RZ, 0x1f, R4 ;  /* 0x0000001fff027819 */ /* 0x000fe20000011404 */
[----:B------:R-:W5:Y:S01]  /*03c0*/  SHFL.IDX PT, R0, R0, RZ, 0x1f ;  /* 0x00001fff00007589 */ /* 0x000f6200000e0000 */
[----:B0-----:R-:W0:Y:S01]  /*03d0*/  S2UR UR9, SR_CTAID.X ;  /* 0x00000000000979c3 */ /* 0x001e220000002500 */
[----:B------:R-:W-:Y:S02]  /*03e0*/  ELECT P0, URZ, PT ;  /* 0x00000000003f782f */ /* 0x000fe40003800000 */
[----:B------:R-:W-:Y:S01]  /*03f0*/  LEA.HI R2, R2, R4, RZ, 0x7 ;  /* 0x0000000402027211 */ /* 0x000fe200078f38ff */
[----:B------:R-:W-:Y:S01]  /*0400*/  ULDC UR4, c[0x0][0x150] ;  /* 0x0000540000047ab9 */ /* 0x000fe20000000800 */
[----:B------:R-:W-:Y:S01]  /*0410*/  SHF.R.S32.HI R6, RZ, 0x1f, R3 ;  /* 0x0000001fff067819 */ /* 0x000fe20000011403 */
[----:B------:R-:W-:Y:S01]  /*0420*/  NOP ;  /* 0x0000000000007918 */ /* 0x000fe20000000000 */
[----:B------:R-:W-:Y:S01]  /*0430*/  LOP3.LUT R2, R2, 0xffffff80, RZ, 0xc0, !PT ;  /* 0xffffff8002027812 */ /* 0x000fe200078ec0ff */
[----:B------:R-:W-:Y:S01]  /*0440*/  NOP ;  /* 0x0000000000007918 */ /* 0x000fe20000000000 */
[----:B------:R-:W-:Y:S01]  /*0450*/  LEA.HI R6, R6, R3, RZ, 0x2 ;  /* 0x0000000306067211 */ /* 0x000fe200078f10ff */
[----:B------:R-:W1:Y:S02]  /*0460*/  LDC R8, c[0x0][0x144] ;  /* 0x00005100ff087b82 */ /* 0x000e640000000800 */
[----:B------:R-:W-:Y:S01]  /*0470*/  IMAD.IADD R4, R4, 0x1, -R2 ;  /* 0x0000000104047824 */ /* 0x000fe200078e0a02 */
[----:B------:R-:W-:Y:S01]  /*0480*/  LOP3.LUT R6, R6, 0x3ffffffc, RZ, 0xc0, !PT ;  /* 0x3ffffffc06067812 */ /* 0x000fe200078ec0ff */
[----:B------:R-:W2:Y:S03]  /*0490*/  S2R R2, SR_CTAID.Y ;  /* 0x0000000000027919 */ /* 0x000ea60000002600 */
[----:B------:R-:W-:Y:S01]  /*04a0*/  SHF.R.S32.HI R5, RZ, 0x1f, R4 ;  /* 0x0000001fff057819 */ /* 0x000fe20000011404 */
[----:B------:R-:W-:Y:S01]  /*04b0*/  IMAD.IADD R6, R3, 0x1, -R6 ;  /* 0x0000000103067824 */ /* 0x000fe200078e0a06 */
[----:B------:R-:W3:Y:S02]  /*04c0*/  LDC R13, c[0x0][0x148] ;  /* 0x00005200ff0d7b82 */ /* 0x000ee40000000800 */
[----:B------:R-:W-:-:S02]  /*04d0*/  LEA.HI R5, R5, R4, RZ, 0x3 ;  /* 0x0000000405057211 */ /* 0x000fc400078f18ff */
[----:B-----5:R-:W-:Y:S02]  /*04e0*/  ISETP.NE.OR P0, PT, R0, RZ, !P0 ;  /* 0x000000ff0000720c */ /* 0x020fe40004705670 */
[--C-:B------:R-:W-:Y:S02]  /*04f0*/  SHF.R.S32.HI R0, RZ, 0x3, R5.reuse ;  /* 0x00000003ff007819 */ /* 0x100fe40000011405 */
[----:B------:R-:W-:Y:S02]  /*0500*/  SHF.R.S32.HI R5, RZ, 0x1f, R5 ;  /* 0x0000001fff057819 */ /* 0x000fe40000011405 */
[----:B0-----:R-:W-:Y:S02]  /*0510*/  I2FP.F32.U32 R7, UR9 ;  /* 0x0000000900077c45 */ /* 0x001fe40008201000 */
[----:B------:R-:W-:-:S03]  /*0520*/  LEA.HI R5, R5, R0, RZ, 0x2 ;  /* 0x0000000005057211 */ /* 0x000fc600078f10ff */
[----:B------:R-:W-:Y:S01]  /*0530*/  FMUL R7, R7, UR4 ;  /* 0x0000000407077c20 */ /* 0x000fe20008400000 */
[----:B------:R-:W-:Y:S01]  /*0540*/  LOP3.LUT R5, R5, 0xfffffffc, RZ, 0xc0, !PT ;  /* 0xfffffffc05057812 */ /* 0x000fe200078ec0ff */
[----:B------:R-:W-:Y:S01]  /*0550*/  VOTEU.ALL UP0, P0 ;  /* 0x00000000003f7886 */ /* 0x000fe20000000000 */
[----:B------:R-:W-:Y:S01]  /*0560*/  ULDC UR4, c[0x0][0x154] ;  /* 0x0000550000047ab9 */ /* 0x000fe20000000800 */
[----:B------:R-:W-:Y:S02]  /*0570*/  VOTEU.ALL UP1, P0 ;  /* 0x00000000003f7886 */ /* 0x000fe40000020000 */
[----:B------:R-:W0:Y:S01]  /*0580*/  F2I.U32.TRUNC.NTZ R7, R7 ;  /* 0x0000000700077305 */ /* 0x000e22000020f000 */
[----:B------:R-:W-:Y:S01]  /*0590*/  IMAD.IADD R5, R0, 0x1, -R5 ;  /* 0x0000000100057824 */ /* 0x000fe200078e0a05 */
[----:B------:R-:W5:Y:S01]  /*05a0*/  @!UP0 S2UR UR7, SR_CgaCtaId ;  /* 0x00000000000789c3 */ /* 0x000f620000008800 */
[----:B------:R-:W-:Y:S02]  /*05b0*/  @!UP0 UMOV UR6, 0x400 ;  /* 0x0000040000068882 */ /* 0x000fe40000000000 */
[----:B------:R-:W-:Y:S01]  /*05c0*/  IMAD R5, R6, 0x4, R5 ;  /* 0x0000000406057824 */ /* 0x000fe200078e0205 */
[----:B--2---:R-:W-:-:S04]  /*05d0*/  I2FP.F32.U32 R6, R2 ;  /* 0x0000000200067245 */ /* 0x004fc80000201000 */
[----:B------:R-:W-:Y:S01]  /*05e0*/  LEA.HI R0, R5, R5, RZ, 0x1 ;  /* 0x0000000505007211 */ /* 0x000fe200078f08ff */
[----:B------:R-:W-:Y:S01]  /*05f0*/  FMUL R6, R6, UR4 ;  /* 0x0000000406067c20 */ /* 0x000fe20008400000 */
[----:B------:R-:W-:Y:S02]  /*0600*/  UMOV UR4, 0x20 ;  /* 0x0000002000047882 */ /* 0x000fe40000000000 */
[----:B------:R-:W-:Y:S01]  /*0610*/  LOP3.LUT R0, R0, 0xfffffffe, RZ, 0xc0, !PT ;  /* 0xfffffffe00007812 */ /* 0x000fe200078ec0ff */
[----:B0-----:R-:W-:Y:S01]  /*0620*/  IMAD.MOV R11, RZ, RZ, -R7 ;  /* 0x000000ffff0b7224 */ /* 0x001fe200078e0a07 */
[----:B------:R-:W-:-:S04]  /*0630*/  @!UP0 UIADD3 UR4, -UR4, 0x100000, URZ ;  /* 0x0010000004048890 */ /* 0x000fc8000fffe13f */
[----:B------:R-:W-:Y:S02]  /*0640*/  @!UP0 USHF.L.U32 UR5, UR4, 0xb, URZ ;  /* 0x0000000b04058899 */ /* 0x000fe4000800063f */
[----:B------:R-:W-:Y:S01]  /*0650*/  @!UP0 USHF.L.U32 UR4, UR4, 0x1, URZ ;  /* 0x0000000104048899 */ /* 0x000fe2000800063f */
[----:B------:R-:W0:Y:S01]  /*0660*/  F2I.U32.TRUNC.NTZ R6, R6 ;  /* 0x0000000600067305 */ /* 0x000e22000020f000 */
[----:B------:R-:W2:Y:S01]  /*0670*/  LDC R7, c[0x0][0x140] ;  /* 0x00005000ff077b82 */ /* 0x000ea20000000800 */
[----:B-1----:R-:W-:Y:S02]  /*0680*/  IMAD R11, R8, R11, UR9 ;  /* 0x00000009080b7e24 */ /* 0x002fe4000f8e020b */
[----:B------:R-:W-:-:S05]  /*0690*/  IMAD.IADD R0, R5, 0x1, -R0 ;  /* 0x0000000105007824 */ /* 0x000fca00078e0a00 */
[----:B------:R-:W-:Y:S01]  /*06a0*/  ISETP.NE.AND P2, PT, R0, R11, PT ;  /* 0x0000000b0000720c */ /* 0x000fe20003f45270 */
[C---:B------:R-:W-:Y:S01]  /*06b0*/  IMAD.SHL.U32 R0, R5.reuse, 0x4, RZ ;  /* 0x0000000405007824 */ /* 0x040fe200078e00ff */
[----:B-----5:R-:W-:Y:S01]  /*06c0*/  @!UP0 ULEA UR6, UR7, UR6, 0x18 ;  /* 0x0000000607068291 */ /* 0x020fe2000f8ec03f */
[----:B------:R-:W-:Y:S01]  /*06d0*/  VOTEU.ALL UP0, P0 ;  /* 0x00000000003f7886 */ /* 0x000fe20000000000 */
[----:B------:R-:W-:Y:S01]  /*06e0*/  LOP3.LUT P0, RZ, R4, 0x7, RZ, 0xc0, !PT ;  /* 0x0000000704ff7812 */ /* 0x000fe2000780c0ff */
[----:B0-----:R-:W-:Y:S01]  /*06f0*/  IMAD.MOV R12, RZ, RZ, -R6 ;  /* 0x000000ffff0c7224 */ /* 0x001fe200078e0a06 */
[----:B------:R-:W-:-:S03]  /*0700*/  LOP3.LUT R9, R5, 0xc, R0, 0x78, !PT ;  /* 0x0000000c05097812 */ /* 0x000fc600078e7800 */
[----:B---3--:R-:W-:Y:S01]  /*0710*/  IMAD R5, R13, R12, R2 ;  /* 0x0000000c0d057224 */ /* 0x008fe200078e0202 */
[C---:B------:R-:W-:Y:S01]  /*0720*/  ISETP.LT.U32.AND P0, PT, R9.reuse, 0x2, !P0 ;  /* 0x000000020900780c */ /* 0x040fe20004701070 */
[----:B------:R0:W-:Y:S02]  /*0730*/  STL [R1+0x274], R9 ;  /* 0x0002740901007387 */ /* 0x0001e40000100800 */
[----:B------:R-:W-:Y:S02]  /*0740*/  @P2 LEA.HI R0, R9, R9, RZ, 0x1 ;  /* 0x0000000909002211 */ /* 0x000fe400078f08ff */
[----:B------:R-:W1:Y:S02]  /*0750*/  FENCE.VIEW.ASYNC.S ;  /* 0x00000000000073c6 */ /* 0x000e640000000000 */
[----:B-1----:R0:W1:Y:S01]  /*0760*/  @!UP0 SYNCS.EXCH.64 URZ, [UR6+0x50], UR4 ;  /* 0x00005004063f85b2 */ /* 0x0020620008000100 */
[----:B--2---:R-:W-:Y:S02]  /*0770*/  ISETP.EQ.U32.AND P4, PT, R7, 0x1, PT ;  /* 0x000000010700780c */ /* 0x004fe40003f82070 */
[----:B------:R-:W-:-:S04]  /*0780*/  @P2 SHF.R.S32.HI R0, RZ, 0x1, R0 ;  /* 0x00000001ff002819 */ /* 0x000fc80000011400 */
[----:B------:R-:W-:Y:S01]  /*0790*/  @P2 ISETP.NE.AND P3, PT, R0, R5, PT ;  /* 0x000000050000220c */ /* 0x000fe20003f65270 */
[----:B------:R-:W-:Y:S01]  /*07a0*/  IMAD.MOV.U32 R0, RZ, RZ, 0x1 ;  /* 0x00000001ff007424 */ /* 0x000fe200078e00ff */
[----:B------:R-:W-:Y:S02]  /*07b0*/  SEL R5, RZ, 0x1, !P0 ;  /* 0x00000001ff057807 */ /* 0x000fe40004000000 */
[----:B------:R-:W-:-:S04]  /*07c0*/  @P2 SEL R0, RZ, 0x1, P3 ;  /* 0x00000001ff002807 */ /* 0x000fc80001800000 */
[----:B------:R-:W-:Y:S01]  /*07d0*/  LOP3.LUT R0, R0, R5, RZ, 0xc0, !PT ;  /* 0x0000000500007212 */ /* 0x000fe200078ec0ff */
[----:B------:R0:W2:Y:S01]  /*07e0*/  @!UP1 SYNCS.EXCH.64 URZ, [UR6+0x58], UR4 ;  /* 0x00005804063f95b2 */ /* 0x0000a20008000100 */
[----:B------:R-:W-:-:S03]  /*07f0*/  NOP ;  /* 0x0000000000007918 */ /* 0x000fc60000000000 */
[----:B------:R0:W-:Y:S01]  /*0800*/  STL [R1+0x270], R0 ;  /* 0x0002700001007387 */ /* 0x0001e20000100800 */
[----:B-1----:R-:W-:Y:S05]  /*0810*/  @!P4 BRA `(.L_x_3) ;  /* 0x000000000008c947 */ /* 0x002fea0003800000 */
[----:B--2-4-:R-:W-:Y:S01]  /*0820*/  UCGABAR_ARV ;  /* 0x00000000000079c7 */ /* 0x014fe20008000000 */
[----:B------:R-:W-:Y:S05]  /*0830*/  BRA `(.L_x_4) ;  /* 0x0000000000047947 */ /* 0x000fea0003800000 */
.L_x_3:
[----:B--2-4-:R-:W-:Y:S01]  /*0840*/  NOP ;  /* 0x0000000000007918 */ /* 0x014fe20000000000 */
.L_x_4:
[----:B0-----:R-:W0:Y:S01]  /*0850*/  LDC R0, c[0x0][0x65c] ;  /* 0x00019700ff007b82 */ /* 0x001e220000000800 */
[----:B------:R-:W-:Y:S02]  /*0860*/  IMAD.U32 R4, RZ, RZ, UR9 ;  /* 0x00000009ff047e24 */ /* 0x000fe4000f8e00ff */
[----:B------:R-:W-:Y:S01]  /*0870*/  IMAD.MOV.U32 R5, RZ, RZ, RZ ;  /* 0x000000ffff057224 */ /* 0x000fe200078e00ff */
[----:B0-----:R-:W-:-:S13]  /*0880*/  ISETP.NE.AND P3, PT, R0, 0x1, PT ;  /* 0x000000010000780c */ /* 0x001fda0003f65270 */
[----:B------:R-:W0:Y:S01]  /*0890*/  @P3 LDC R7, c[0x0][0x10] ;  /* 0x00000400ff073b82 */ /* 0x000e220000000800 */
[----:B------:R-:W-:Y:S02]  /*08a0*/  @P3 IMAD.MOV.U32 R3, RZ, RZ, RZ ;  /* 0x000000ffff033224 */ /* 0x000fe400078e00ff */
[----:B------:R-:W-:-:S05]  /*08b0*/  @P3 IMAD.MOV.U32 R15, RZ, RZ, RZ ;  /* 0x000000ffff0f3224 */ /* 0x000fca00078e00ff */
[----:B------:R-:W1:Y:S01]  /*08c0*/  @!P3 LDC R9, c[0x0][0xc] ;  /* 0x00000300ff09bb82 */ /* 0x000e620000000800 */
[----:B0-----:R-:W-:-:S04]  /*08d0*/  @P3 IMAD.WIDE.U32 R6, R7, UR9, R2 ;  /* 0x0000000907063c25 */ /* 0x001fc8000f8e0002 */
[----:B------:R-:W-:Y:S02]  /*08e0*/  @P3 IMAD.MOV.U32 R8, RZ, RZ, R6 ;  /* 0x000000ffff083224 */ /* 0x000fe400078e0006 */
[----:B------:R-:W-:Y:S02]  /*08f0*/  @P3 IMAD.IADD R16, R7, 0x1, R15 ;  /* 0x0000000107103824 */ /* 0x000fe400078e020f */
[----:B-1----:R-:W-:-:S04]  /*0900*/  @!P3 IMAD.WIDE.U32 R4, R2, R9, R4 ;  /* 0x000000090204b225 */ /* 0x002fc800078e0004 */
[----:B------:R-:W-:Y:S02]  /*0910*/  @!P3 IMAD.MOV.U32 R8, RZ, RZ, R4 ;  /* 0x000000ffff08b224 */ /* 0x000fe400078e0004 */
[----:B------:R-:W-:-:S03]  /*0920*/  @!P3 IMAD.MOV.U32 R16, RZ, RZ, R5 ;  /* 0x000000ffff10b224 */ /* 0x000fc600078e0005 */
[----:B------:R0:W-:Y:S04]  /*0930*/  STL [R1+0x27c], R8 ;  /* 0x00027c0801007387 */ /* 0x0001e80000100800 */
[----:B------:R0:W-:Y:S01]  /*0940*/  STL [R1+0x278], R16 ;  /* 0x0002781001007387 */ /* 0x0001e20000100800 */
[----:B------:R-:W-:Y:S05]  /*0950*/  @!P4 BRA `(.L_x_5) ;  /* 0x00000000000cc947 */ /* 0x000fea0003800000 */
[----:B------:R-:W-:Y:S01]  /*0960*/  UCGABAR_WAIT ;  /* 0x0000000000007dc7 */ /* 0x000fe20008000000 */
[----:B------:R-:W-:Y:S01]  /*0970*/  CCTL.IVALL ;  /* 0x00000000ff00798f */ /* 0x000fe20002000000 */
[----:B------:R-:W-:Y:S05]  /*0980*/  BRA `(.L_x_6) ;  /* 0x0000000000047947 */ /* 0x000fea0003800000 */
.L_x_5:
[----:B------:R-:W-:Y:S06]  /*0990*/  BAR.SYNC.DEFER_BLOCKING 0x0 ;  /* 0x0000000000007b1d */ /* 0x000fec0000010000 */
.L_x_6:
[----:B------:R-:W-:Y:S05]  /*09a0*/  @!P1 BRA `(.L_x_7) ;  /* 0x0000017c004c9947 */ /* 0x000fea0003800000 */
[----:B------:R-:W-:-:S06]  /*09b0*/  UISETP.GT.U32.AND UP0, UPT, UR10, 0x1, UPT ;  /* 0x000000010a00788c */ /* 0x000fcc000bf04070 */
[----:B------:R-:W-:-:S13]  /*09c0*/  PLOP3.LUT P0, PT, PT, PT, UP0, 0x80, 0x0 ;  /* 0x000000000000781c */ /* 0x000fda0003f0f008 */
[----:B------:R-:W-:Y:S05]  /*09d0*/  @P0 EXIT ;  /* 0x000000000000094d */ /* 0x000fea0003800000 */
[----:B------:R-:W-:Y:S01]  /*09e0*/  IMAD.MOV.U32 R5, RZ, RZ, -0x1 ;  /* 0xffffffffff057424 */ /* 0x000fe200078e00ff */
[----:B------:R-:W-:Y:S01]  /*09f0*/  ULDC.64 UR4, c[0x0][0x650] ;  /* 0x0001940000047ab9 */ /* 0x000fe20000000a00 */
[----:B------:R-:W-:Y:S01]  /*0a00*/  IMAD.MOV.U32 R4, RZ, RZ, -0x1 ;  /* 0xffffffffff047424 */ /* 0x000fe200078e00ff */
[----:B------:R-:W-:Y:S01]  /*0a10*/  ISETP.GE.U32.AND P0, PT, R8, UR4, PT ;  /* 0x0000000408007c0c */ /* 0x000fe2000bf06070 */
[----:B------:R-:W-:Y:S01]  /*0a20*/  UMOV UR9, 0xffffffff ;  /* 0xffffffff00097882 */ /* 0x000fe20000000000 */
[----:B------:R1:W-:Y:S01]  /*0a30*/  STL [R1+0x280], R5 ;  /* 0x0002800501007387 */ /* 0x0003e20000100800 */
[----:B------:R-:W-:Y:S02]  /*0a40*/  PRMT R0, RZ, 0x7610, R0 ;  /* 0x00007610ff007816 */ /* 0x000fe40000000000 */
[----:B------:R-:W-:Y:S01]  /*0a50*/  ISETP.GE.U32.AND.EX P0, PT, R16, UR5, PT, P0 ;  /* 0x0000000510007c0c */ /* 0x000fe2000bf06100 */
[----:B------:R1:W-:-:S12]  /*0a60*/  STL [R1+0x284], R4 ;  /* 0x0002840401007387 */ /* 0x0003d80000100800 */
[----:B-1----:R-:W-:Y:S05]  /*0a70*/  @P0 BRA `(.L_x_8) ;  /* 0x00000004003c0947 */ /* 0x002fea0003800000 */
[----:B------:R-:W-:Y:S01]  /*0a80*/  ULDC.64 UR14, c[0x0][0x628] ;  /* 0x00018a00000e7ab9 */ /* 0x000fe20000000a00 */
[----:B------:R-:W1:Y:S01]  /*0a90*/  LDC.64 R6, c[0x0][0x620] ;  /* 0x00018800ff067b82 */ /* 0x000e620000000a00 */
[----:B------:R-:W-:Y:S01]  /*0aa0*/  ISETP.NE.U32.AND P0, PT, RZ, UR14, PT ;  /* 0x0000000eff007c0c */ /* 0x000fe2000bf05070 */
[----:B------:R-:W-:Y:S01]  /*0ab0*/  ULDC UR11, c[0x0][0x630] ;  /* 0x00018c00000b7ab9 */ /* 0x000fe20000000800 */
[----:B------:R-:W-:Y:S02]  /*0ac0*/  R2UR UR4, R8 ;  /* 0x00000000080472ca */ /* 0x000fe400000e0000 */
[----:B------:R-:W-:Y:S02]  /*0ad0*/  ISETP.NE.AND.EX P0, PT, RZ, UR15, PT, P0 ;  /* 0x0000000fff007c0c */ /* 0x000fe4000bf05300 */
[----:B------:R-:W-:-:S11]  /*0ae0*/  R2UR UR5, R16 ;  /* 0x00000000100572ca */ /* 0x000fd600000e0000 */
[----:B------:R-:W-:Y:S05]  /*0af0*/  @!P0 BRA `(.L_x_9) ;  /* 0x0000000000308947 */ /* 0x000fea0003800000 */
[----:B------:R-:W-:Y:S01]  /*0b00*/  R2UR UR4, R8 ;  /* 0x00000000080472ca */ /* 0x000fe200000e0000 */
[----:B------:R-:W-:Y:S01]  /*0b10*/  ULDC UR8, c[0x0][0x634] ;  /* 0x00018d0000087ab9 */ /* 0x000fe20000000800 */
[----:B------:R-:W-:-:S11]  /*0b20*/  R2UR UR10, R16 ;  /* 0x00000000100a72ca */ /* 0x000fd600000e0000 */
[----:B------:R-:W-:-:S04]  /*0b30*/  UIADD3 UR8, UP0, UR4, UR8, URZ ;  /* 0x0000000804087290 */ /* 0x000fc8000ff1e03f */
[----:B------:R-:W-:-:S04]  /*0b40*/  UIADD3.X UR10, URZ, UR10, URZ, UP0, !UPT ;  /* 0x0000000a3f0a7290 */ /* 0x000fc800087fe43f */
[----:B------:R-:W-:-:S04]  /*0b50*/  UIMAD.WIDE.U32 UR4, UR10, UR14, URZ ;  /* 0x0000000e0a0472a5 */ /* 0x000fc8000f8e003f */
[----:B------:R-:W-:Y:S02]  /*0b60*/  UIMAD.WIDE.U32 UR6, UP0, UR8, UR15, UR4 ;  /* 0x0000000f080672a5 */ /* 0x000fe4000f800004 */
[----:B------:R-:W-:Y:S02]  /*0b70*/  UIMAD.WIDE.U32 UR4, UR8, UR14, URZ ;  /* 0x0000000e080472a5 */ /* 0x000fe4000f8e003f */
[----:B------:R-:W-:Y:S02]  /*0b80*/  UIADD3.X UR9, URZ, URZ, URZ, UP0, !UPT ;  /* 0x0000003f3f097290 */ /* 0x000fe400087fe43f */
[----:B------:R-:W-:Y:S01]  /*0b90*/  UIADD3 URZ, UP0, UR5, UR6, URZ ;  /* 0x00000006053f7290 */ /* 0x000fe2000ff1e03f */
[----:B------:R-:W-:-:S03]  /*0ba0*/  UMOV UR8, UR7 ;  /* 0x0000000700087c82 */ /* 0x000fc60008000000 */
[----:B------:R-:W-:-:S12]  /*0bb0*/  UIMAD.WIDE.U32.X UR4, UR10, UR15, UR8, UP0 ;  /* 0x0000000f0a0472a5 */ /* 0x000fd800080e0408 */
.L_x_9:
[----:B------:R-:W-:Y:S01]  /*0bc0*/  USHF.R.U64 UR9, UR4, UR11, UR5 ;  /* 0x0000000b04097299 */ /* 0x000fe20008001205 */
[----:B------:R-:W2:Y:S01]  /*0bd0*/  LDC.64 R20, c[0x0][0x640] ;  /* 0x00019000ff147b82 */ /* 0x000ea20000000a00 */
[----:B------:R-:W-:Y:S01]  /*0be0*/  USHF.R.U32.HI UR4, URZ, UR11, UR5 ;  /* 0x0000000b3f047299 */ /* 0x000fe20008011605 */
[----:B------:R-:W-:Y:S02]  /*0bf0*/  IMAD.MOV.U32 R4, RZ, RZ, R8 ;  /* 0x000000ffff047224 */ /* 0x000fe400078e0008 */
[----:B------:R-:W-:Y:S01]  /*0c00*/  IMAD R12, R13, R12, R2 ;  /* 0x0000000c0d0c7224 */ /* 0x000fe200078e0202 */
[----:B------:R-:W-:Y:S01]  /*0c10*/  IADD3 R3, P0, RZ, -UR9, RZ ;  /* 0x80000009ff037c10 */ /* 0x000fe2000ff1e0ff */
[----:B------:R-:W-:Y:S02]  /*0c20*/  IMAD.MOV.U32 R13, RZ, RZ, 0x1 ;  /* 0x00000001ff0d7424 */ /* 0x000fe400078e00ff */
[----:B------:R-:W3:Y:S02]  /*0c30*/  LDC R10, c[0x0][0x618] ;  /* 0x00018600ff0a7b82 */ /* 0x000ee40000000800 */
[----:B------:R-:W-:-:S04]  /*0c40*/  IMAD.X R5, RZ, RZ, ~UR4, P0 ;  /* 0x80000004ff057e24 */ /* 0x000fc800080e06ff */
[-C--:B-1----:R-:W-:Y:S02]  /*0c50*/  IMAD R0, R5, R6.reuse, RZ ;  /* 0x0000000605007224 */ /* 0x082fe400078e02ff */
[----:B------:R-:W1:Y:S01]  /*0c60*/  LDC R14, c[0x0][0x608] ;  /* 0x00018200ff0e7b82 */ /* 0x000e620000000800 */
[----:B------:R-:W-:Y:S02]  /*0c70*/  IMAD.MOV.U32 R5, RZ, RZ, R16 ;  /* 0x000000ffff057224 */ /* 0x000fe400078e0010 */
[----:B------:R-:W-:-:S05]  /*0c80*/  IMAD.WIDE.U32 R4, R3, R6, R4 ;  /* 0x0000000603047225 */ /* 0x000fca00078e0004 */
[----:B------:R-:W4:Y:S01]  /*0c90*/  LDC R18, c[0x0][0x658] ;  /* 0x00019600ff127b82 */ /* 0x000f220000000800 */
[----:B------:R-:W-:Y:S01]  /*0ca0*/  IMAD R3, R3, R7, R0 ;  /* 0x0000000703037224 */ /* 0x000fe200078e0200 */
[----:B--2---:R-:W-:-:S03]  /*0cb0*/  ISETP.NE.U32.AND P0, PT, R20, RZ, PT ;  /* 0x000000ff1400720c */ /* 0x004fc60003f05070 */
[----:B------:R-:W-:Y:S01]  /*0cc0*/  IMAD.IADD R3, R5, 0x1, R3 ;  /* 0x0000000105037824 */ /* 0x000fe200078e0203 */
[----:B------:R-:W-:Y:S01]  /*0cd0*/  ISETP.NE.AND.EX P0, PT, R21, RZ, PT, P0 ;  /* 0x000000ff1500720c */ /* 0x000fe20003f05300 */
[----:B------:R-:W-:Y:S01]  /*0ce0*/  IMAD.MOV.U32 R5, RZ, RZ, -0x1 ;  /* 0xffffffffff057424 */ /* 0x000fe200078e00ff */
[----:B0-----:R-:W0:Y:S02]  /*0cf0*/  LDC R16, c[0x0][0x600] ;  /* 0x00018000ff107b82 */ /* 0x001e240000000800 */
[-CC-:B---3--:R-:W-:Y:S02]  /*0d00*/  SHF.R.U64 R8, R4, R10.reuse, R3.reuse ;  /* 0x0000000a04087219 */ /* 0x188fe40000001203 */
[----:B------:R-:W-:-:S04]  /*0d10*/  SHF.R.U32.HI R3, RZ, R10, R3 ;  /* 0x0000000aff037219 */ /* 0x000fc80000011603 */
[----:B------:R-:W2:Y:S01]  /*0d20*/  LDC R15, c[0x0][0x648] ;  /* 0x00019200ff0f7b82 */ /* 0x000ea20000000800 */
[-CC-:B-1----:R-:W-:Y:S02]  /*0d30*/  SHF.R.U64 R23, R8, R14.reuse, R3.reuse ;  /* 0x0000000e08177219 */ /* 0x182fe40000001203 */
[----:B------:R-:W-:-:S05]  /*0d40*/  SHF.R.U32.HI R3, RZ, R14, R3 ;  /* 0x0000000eff037219 */ /* 0x000fca0000011603 */
[----:B------:R-:W1:Y:S01]  /*0d50*/  LDC R17, c[0x0][0x638] ;  /* 0x00018e00ff117b82 */ /* 0x000e620000000800 */
[-CC-:B----4-:R-:W-:Y:S02]  /*0d60*/  SHF.R.U64 R10, R23, R18.reuse, R3.reuse ;  /* 0x00000012170a7219 */ /* 0x190fe40000001203 */
[-C--:B------:R-:W-:Y:S02]  /*0d70*/  SHF.L.U32 R0, R5, R18.reuse, RZ ;  /* 0x0000001205007219 */ /* 0x080fe400000006ff */
[----:B------:R-:W-:Y:S01]  /*0d80*/  SHF.R.U32.HI R3, RZ, R18, R3 ;  /* 0x00000012ff037219 */ /* 0x000fe20000011603 */
[----:B------:R-:W-:Y:S01]  /*0d90*/  IMAD.MOV.U32 R2, RZ, RZ, R10 ;  /* 0x000000ffff027224 */ /* 0x000fe200078e000a */
[----:B------:R-:W-:Y:S01]  /*0da0*/  LOP3.LUT R0, RZ, R0, RZ, 0x33, !PT ;  /* 0x00000000ff007212 */ /* 0x000fe200078e33ff */
[----:B------:R-:W3:Y:S01]  /*0db0*/  LDC R19, c[0x0][0x610] ;  /* 0x00018400ff137b82 */ /* 0x000ee20000000800 */
[----:B------:R-:W-:Y:S05]  /*0dc0*/  @!P0 BRA `(.L_x_10) ;  /* 0x0000000000288947 */ /* 0x000fea0003800000 */
[----:B------:R-:W4:Y:S02]  /*0dd0*/  LDC R7, c[0x0][0x64c] ;  /* 0x00019300ff077b82 */ /* 0x000f240000000800 */
[----:B----4-:R-:W-:-:S05]  /*0de0*/  IADD3 R7, P0, R10, R7, RZ ;  /* 0x000000070a077210 */ /* 0x010fca0007f1e0ff */
[----:B------:R-:W-:-:S04]  /*0df0*/  IMAD.X R9, RZ, RZ, R3, P0 ;  /* 0x000000ffff097224 */ /* 0x000fc800000e0603 */
[----:B------:R-:W-:-:S04]  /*0e00*/  IMAD.WIDE.U32 R2, R9, R20, RZ ;  /* 0x0000001409027225 */ /* 0x000fc800078e00ff */
[----:B------:R-:W-:-:S04]  /*0e10*/  IMAD.WIDE.U32 R4, P0, R7, R21, R2 ;  /* 0x0000001507047225 */ /* 0x000fc80007800002 */
[----:B------:R-:W-:-:S04]  /*0e20*/  IMAD.WIDE.U32 R2, R7, R20, RZ ;  /* 0x0000001407027225 */ /* 0x000fc800078e00ff */
[----:B------:R-:W-:Y:S01]  /*0e30*/  IMAD.X R7, RZ, RZ, RZ, P0 ;  /* 0x000000ffff077224 */ /* 0x000fe200000e06ff */
[----:B------:R-:W-:Y:S01]  /*0e40*/  IADD3 RZ, P0, R3, R4, RZ ;  /* 0x0000000403ff7210 */ /* 0x000fe20007f1e0ff */
[----:B------:R-:W-:-:S04]  /*0e50*/  IMAD.MOV.U32 R6, RZ, RZ, R5 ;  /* 0x000000ffff067224 */ /* 0x000fc800078e0005 */
[----:B------:R-:W-:-:S08]  /*0e60*/  IMAD.WIDE.U32.X R2, R9, R21, R6, P0 ;  /* 0x0000001509027225 */ /* 0x000fd000000e0406 */
.L_x_10:
[----:B--2---:R-:W-:Y:S01]  /*0e70*/  SHF.R.U64 R4, R2, R15, R3 ;  /* 0x0000000f02047219 */ /* 0x004fe20000001203 */
[----:B0-----:R-:W-:Y:S01]  /*0e80*/  VIADD R5, R16, 0xffffffff ;  /* 0xffffffff10057836 */ /* 0x001fe20000000000 */
[----:B------:R-:W-:Y:S02]  /*0e90*/  SHF.L.U32 R2, R13, R18, RZ ;  /* 0x000000120d027219 */ /* 0x000fe400000006ff */
[----:B------:R-:W-:Y:S01]  /*0ea0*/  LOP3.LUT R3, R23, R0, RZ, 0xc0, !PT ;  /* 0x0000000017037212 */ /* 0x000fe200078ec0ff */
[----:B------:R-:W-:Y:S01]  /*0eb0*/  IMAD.MOV R6, RZ, RZ, -R4 ;  /* 0x000000ffff067224 */ /* 0x000fe200078e0a04 */
[----:B------:R-:W-:Y:S02]  /*0ec0*/  SEL R0, R11, R12, !P3 ;  /* 0x0000000c0b007207 */ /* 0x000fe40005800000 */
[----:B------:R-:W-:Y:S01]  /*0ed0*/  LOP3.LUT R5, R8, R5, RZ, 0xc0, !PT ;  /* 0x0000000508057212 */ /* 0x000fe200078ec0ff */
[----:B------:R-:W-:Y:S02]  /*0ee0*/  IMAD R7, R2, R4, R3 ;  /* 0x0000000402077224 */ /* 0x000fe400078e0203 */
[----:B-1----:R-:W-:-:S02]  /*0ef0*/  IMAD R3, R6, R17, R10 ;  /* 0x0000001106037224 */ /* 0x002fc400078e020a */
[----:B---3--:R-:W-:Y:S02]  /*0f00*/  IMAD R2, R7, R19, R0 ;  /* 0x0000001307027224 */ /* 0x008fe400078e0200 */
[----:B------:R-:W-:Y:S02]  /*0f10*/  IMAD R3, R3, R16, R5 ;  /* 0x0000001003037224 */ /* 0x000fe400078e0205 */
[----:B------:R-:W-:-:S03]  /*0f20*/  IMAD.MOV.U32 R0, RZ, RZ, 0x1 ;  /* 0x00000001ff007424 */ /* 0x000fc600078e00ff */
[----:B------:R-:W-:Y:S02]  /*0f30*/  SEL R4, R3, R2, !P3 ;  /* 0x0000000203047207 */ /* 0x000fe40005800000 */
[----:B------:R-:W-:-:S03]  /*0f40*/  SEL R2, R2, R3, !P3 ;  /* 0x0000000302027207 */ /* 0x000fc60005800000 */
[----:B------:R1:W-:Y:S04]  /*0f50*/  STL [R1+0x284], R4 ;  /* 0x0002840401007387 */ /* 0x0003e80000100800 */
[----:B------:R1:W-:Y:S02]  /*0f60*/  STL [R1+0x280], R2 ;  /* 0x0002800201007387 */ /* 0x0003e40000100800 */
.L_x_8:
[----:B------:R-:W-:-:S08]  /*0f70*/  NOP ;  /* 0x0000000000007918 */ /* 0x000fd00000000000 */
[----:B------:R-:W2:Y:S02]  /*0f80*/  USETMAXREG.TRY_ALLOC.CTAPOOL UP0, 0xe8 ;  /* 0x000000e8000079c8 */ /* 0x000ea40008000600 */
[----:B--2---:R-:W-:-:S13]  /*0f90*/  PLOP3.LUT P0, PT, PT, PT, UP0, 0x80, 0x0 ;  /* 0x000000000000781c */ /* 0x004fda0003f0f008 */
[----:B------:R-:W-:Y:S05]  /*0fa0*/  @!P0 BRA `(.L_x_8) ;  /* 0xfffffffc00f08947 */ /* 0x000fea000383ffff */
[----:B------:R-:W-:Y:S01]  /*0fb0*/  ULDC.64 UR4, c[0x0][0x598] ;  /* 0x0001660000047ab9 */ /* 0x000fe20000000a00 */
[----:B------:R-:W-:Y:S01]  /*0fc0*/  ULDC.64 UR14, c[0x0][0x208] ;  /* 0x00008200000e7ab9 */ /* 0x000fe20000000a00 */
[----:B------:R-:W-:-:S04]  /*0fd0*/  ISETP.NE.U32.AND P0, PT, RZ, UR4, PT ;  /* 0x00000004ff007c0c */ /* 0x000fc8000bf05070 */
[----:B------:R-:W-:-:S13]  /*0fe0*/  ISETP.NE.AND.EX P0, PT, RZ, UR5, PT, P0 ;  /* 0x00000005ff007c0c */ /* 0x000fda000bf05300 */
[----:B------:R-:W-:Y:S05]  /*0ff0*/  @!P0 BRA `(.L_x_11) ;  /* 0x0000000000208947 */ /* 0x000fea0003800000 */
[----:B-1----:R-:W1:Y:S02]  /*1000*/  LDC.64 R2, c[0x0][0x598] ;  /* 0x00016600ff027b82 */ /* 0x002e640000000a00 */
[----:B-1----:R-:W2:Y:S02]  /*1010*/  LDG.E.64 R2, desc[UR14][R2.64] ;  /* 0x0000000e02027981 */ /* 0x002ea4000c1e1b00 */
[----:B--2---:R-:W-:-:S04]  /*1020*/  ISETP.NE.U32.AND P0, PT, R2, RZ, PT ;  /* 0x000000ff0200720c */ /* 0x004fc80003f05070 */
[----:B------:R-:W-:-:S13]  /*1030*/  ISETP.NE.AND.EX P0, PT, R3, RZ, PT, P0 ;  /* 0x000000ff0300720c */ /* 0x000fda0003f05300 */
[----:B------:R-:W-:Y:S05]  /*1040*/  @!P0 BRA `(.L_x_11) ;  /* 0x00000000000c8947 */ /* 0x000fea0003800000 */
[----:B------:R-:W2:Y:S02]  /*1050*/  LD.E R2, desc[UR14][R2.64] ;  /* 0x0000000e02027980 */ /* 0x000ea4000c101900 */
[----:B--2---:R-:W-:Y:S01]  /*1060*/  R2UR UR20, R2 ;  /* 0x00000000021472ca */ /* 0x004fe200000e0000 */
[----:B------:R-:W-:-:S14]  /*1070*/  BRA `(.L_x_12) ;  /* 0x0000000000247947 */ /* 0x000fdc0003800000 */
.L_x_11:
[----:B------:R-:W-:Y:S02]  /*1080*/  ULDC.64 UR4, c[0x0][0x588] ;  /* 0x0001620000047ab9 */ /* 0x000fe40000000a00 */
[----:B------:R-:W-:-:S04]  /*1090*/  ISETP.NE.U32.AND P0, PT, RZ, UR4, PT ;  /* 0x00000004ff007c0c */ /* 0x000fc8000bf05070 */
[----:B------:R-:W-:-:S13]  /*10a0*/  ISETP.NE.AND.EX P0, PT, RZ, UR5, PT, P0 ;  /* 0x00000005ff007c0c */ /* 0x000fda000bf05300 */
[----:B------:R-:W-:Y:S05]  /*10b0*/  @!P0 BRA `(.L_x_13) ;  /* 0x0000000000108947 */ /* 0x000fea0003800000 */
[----:B-1----:R-:W1:Y:S02]  /*10c0*/  LDC.64 R2, c[0x0][0x588] ;  /* 0x00016200ff027b82 */ /* 0x002e640000000a00 */
[----:B-1----:R-:W2:Y:S02]  /*10d0*/  LDG.E R2, desc[UR14][R2.64] ;  /* 0x0000000e02027981 */ /* 0x002ea4000c1e1900 */
[----:B--2---:R-:W-:Y:S01]  /*10e0*/  R2UR UR20, R2 ;  /* 0x00000000021472ca */ /* 0x004fe200000e0000 */
[----:B------:R-:W-:-:S14]  /*10f0*/  BRA `(.L_x_12) ;  /* 0x0000000000047947 */ /* 0x000fdc0003800000 */
.L_x_13:
[----:B------:R-:W-:-:S05]  /*1100*/  ULDC UR20, c[0x0][0x580] ;  /* 0x0001600000147ab9 */ /* 0x000fca0000000800 */
.L_x_12:
[----:B------:R-:W-:Y:S02]  /*1110*/  ULDC.64 UR4, c[0x0][0x5a0] ;  /* 0x0001680000047ab9 */ /* 0x000fe40000000a00 */
        /* <DEDUP_REMOVED lines=11> */
.L_x_14:
        /* <DEDUP_REMOVED lines=8> */
.L_x_16:
[----:B------:R-:W-:-:S05]  /*1250*/  ULDC UR21, c[0x0][0x584] ;  /* 0x0001610000157ab9 */ /* 0x000fca0000000800 */
.L_x_15:
[----:B------:R-:W-:-:S13]  /*1260*/  LOP3.LUT P0, RZ, R0, 0xff, RZ, 0xc0, !PT ;  /* 0x000000ff00ff7812 */ /* 0x000fda000780c0ff */
[----:B------:R-:W-:Y:S05]  /*1270*/  @!P0 EXIT ;  /* 0x000000000000894d */ /* 0x000fea0003800000 */
[----:B------:R-:W-:Y:S01]  /*1280*/  ULDC UR4, c[0x0][0x28c] ;  /* 0x0000a30000047ab9 */ /* 0x000fe20000000800 */
[----:B------:R-:W-:Y:S02]  /*1290*/  ULOP3.LUT UR22, UR13, 0x1, URZ, 0xfc, !UPT ;  /* 0x000000010d167892 */ /* 0x000fe4000f8efc3f */
[----:B------:R-:W-:-:S04]  /*12a0*/  UIADD3 UR4, UR4, 0x7f, URZ ;  /* 0x0000007f04047890 */ /* 0x000fc8000fffe03f */
[----:B------:R-:W-:-:S04]  /*12b0*/  USHF.R.S32.HI UR5, URZ, 0x1f, UR4 ;  /* 0x0000001f3f057899 */ /* 0x000fc80008011404 */
[----:B------:R-:W-:-:S03]  /*12c0*/  ULEA.HI UR5, UR5, UR4, URZ, 0x7 ;  /* 0x0000000405057291 */ /* 0x000fc6000f8f383f */
[----:B------:R-:W-:Y:S01]  /*12d0*/  UMOV UR4, URZ ;  /* 0x0000003f00047c82 */ /* 0x000fe20008000000 */
[----:B------:R-:W-:-:S03]  /*12e0*/  USHF.R.S32.HI UR10, URZ, 0x7, UR5 ;  /* 0x000000073f0a7899 */ /* 0x000fc60008011405 */
[----:B------:R-:W-:-:S09]  /*12f0*/  UMOV UR5, URZ ;  /* 0x0000003f00057c82 */ /* 0x000fd20008000000 */
.L_x_425:
[----:B------:R-:W-:Y:S01]  /*1300*/  STL [R1+0x26c], RZ ;  /* 0x00026cff01007387 */ /* 0x000fe20000100800 */
[----:B--2---:R-:W2:Y:S01]  /*1310*/  S2UR UR18, SR_CgaCtaId ;  /* 0x00000000001279c3 */ /* 0x004ea20000008800 */
[----:B------:R-:W-:Y:S01]  /*1320*/  UMOV UR17, 0x400 ;  /* 0x0000040000117882 */ /* 0x000fe20000000000 */
[----:B------:R-:W-:Y:S01]  /*1330*/  UMOV UR6, URZ ;  /* 0x0000003f00067c82 */ /* 0x000fe20008000000 */
[----:B------:R-:W-:Y:S01]  /*1340*/  STL [R1+0x268], RZ ;  /* 0x000268ff01007387 */ /* 0x000fe20000100800 */
[----:B------:R-:W-:Y:S01]  /*1350*/  UMOV UR7, URZ ;  /* 0x0000003f00077c82 */ /* 0x000fe20008000000 */
[----:B------:R-:W-:Y:S01]  /*1360*/  UMOV UR8, URZ ;  /* 0x0000003f00087c82 */ /* 0x000fe20008000000 */
[----:B------:R-:W-:Y:S01]  /*1370*/  UMOV UR23, UR5 ;  /* 0x0000000500177c82 */ /* 0x000fe20008000000 */
[----:B------:R-:W-:Y:S01]  /*1380*/  STL [R1+0x264], RZ ;  /* 0x000264ff01007387 */ /* 0x000fe20000100800 */
[----:B01----:R-:W1:Y:S01]  /*1390*/  LDC R2, c[0x0][0x28c] ;  /* 0x0000a300ff027b82 */ /* 0x003e620000000800 */
[----:B------:R-:W-:Y:S01]  /*13a0*/  UMOV UR24, UR4 ;  /* 0x0000000400187c82 */ /* 0x000fe20008000000 */
[----:B------:R-:W-:Y:S01]  /*13b0*/  CS2R R4, SRZ ;  /* 0x0000000000047805 */ /* 0x000fe2000001ff00 */
[----:B------:R-:W-:Y:S01]  /*13c0*/  STL [R1+0x260], RZ ;  /* 0x000260ff01007387 */ /* 0x000fe20000100800 */
[----:B------:R-:W-:-:S02]  /*13d0*/  CS2R R6, SRZ ;  /* 0x0000000000067805 */ /* 0x000fc4000001ff00 */
[----:B0-----:R-:W-:Y:S02]  /*13e0*/  CS2R R8, SRZ ;  /* 0x0000000000087805 */ /* 0x001fe4000001ff00 */
[----:B------:R-:W-:Y:S01]  /*13f0*/  CS2R R10, SRZ ;  /* 0x00000000000a7805 */ /* 0x000fe2000001ff00 */
[----:B------:R-:W-:Y:S01]  /*1400*/  STL [R1+0x25c], RZ ;  /* 0x00025cff01007387 */ /* 0x000fe20000100800 */
[----:B------:R-:W-:Y:S02]  /*1410*/  CS2R R12, SRZ ;  /* 0x00000000000c7805 */ /* 0x000fe4000001ff00 */
[----:B------:R-:W-:Y:S02]  /*1420*/  CS2R R14, SRZ ;  /* 0x00000000000e7805 */ /* 0x000fe4000001ff00 */
[----:B------:R-:W-:Y:S01]  /*1430*/  CS2R R16, SRZ ;  /* 0x0000000000107805 */ /* 0x000fe2000001ff00 */
[----:B------:R-:W-:Y:S01]  /*1440*/  STL [R1+0x258], RZ ;  /* 0x000258ff01007387 */ /* 0x000fe20000100800 */
[----:B------:R-:W-:-:S02]  /*1450*/  CS2R R18, SRZ ;  /* 0x0000000000127805 */ /* 0x000fc4000001ff00 */
[----:B------:R-:W-:Y:S02]  /*1460*/  CS2R R20, SRZ ;  /* 0x0000000000147805 */ /* 0x000fe4000001ff00 */
        /* <DEDUP_REMOVED lines=10> */
[----:B-1----:R-:W-:Y:S02]  /*1510*/  ISETP.GE.AND P0, PT, R2, 0x1, PT ;  /* 0x000000010200780c */ /* 0x002fe40003f06270 */
[----:B------:R-:W-:Y:S01]  /*1520*/  CS2R R2, SRZ ;  /* 0x0000000000027805 */ /* 0x000fe2000001ff00 */
[----:B------:R-:W-:Y:S01]  /*1530*/  IMAD.MOV.U32 R228, RZ, RZ, RZ ;  /* 0x000000ffffe47224 */ /* 0x000fe200078e00ff */
[----:B------:R-:W-:Y:S01]  /*1540*/  STL [R1+0x248], RZ ;  /* 0x000248ff01007387 */ /* 0x000fe20000100800 */
[----:B------:R-:W-:Y:S02]  /*1550*/  CS2R R120, SRZ ;  /* 0x0000000000787805 */ /* 0x000fe4000001ff00 */
[----:B------:R-:W-:-:S02]  /*1560*/  CS2R R122, SRZ ;  /* 0x00000000007a7805 */ /* 0x000fc4000001ff00 */
[----:B------:R-:W-:Y:S01]  /*1570*/  CS2R R124, SRZ ;  /* 0x00000000007c7805 */ /* 0x000fe2000001ff00 */
[----:B------:R-:W-:Y:S01]  /*1580*/  STL [R1+0x244], RZ ;  /* 0x000244ff01007387 */ /* 0x000fe20000100800 */
[----:B------:R-:W-:Y:S02]  /*1590*/  CS2R R126, SRZ ;  /* 0x00000000007e7805 */ /* 0x000fe4000001ff00 */
[----:B------:R-:W-:Y:S02]  /*15a0*/  CS2R R128, SRZ ;  /* 0x0000000000807805 */ /* 0x000fe4000001ff00 */
[----:B------:R-:W-:Y:S01]  /*15b0*/  CS2R R130, SRZ ;  /* 0x0000000000827805 */ /* 0x000fe2000001ff00 */
        /* <DEDUP_REMOVED lines=120> */
[----:B------:R-:W-:Y:S04]  /*1d40*/  STL [R1+0x1c8], RZ ;  /* 0x0001c8ff01007387 */ /* 0x000fe80000100800 */
        /* <DEDUP_REMOVED lines=26> */
[----:B------:R-:W-:Y:S01]  /*1ef0*/  STL [R1+0x15c], RZ ;  /* 0x00015cff01007387 */ /* 0x000fe20000100800 */
[----:B------:R-:W0:Y:S03]  /*1f00*/  S2R R0, SR_TID.X ;  /* 0x0000000000007919 */ /* 0x000e260000002100 */
        /* <DEDUP_REMOVED lines=8> */
[----:B0-----:R-:W-:-:S03]  /*1f90*/  LOP3.LUT R0, R0, 0x80, RZ, 0xc0, !PT ;  /* 0x0000008000007812 */ /* 0x001fc600078ec0ff */
[----:B------:R-:W-:Y:S01]  /*1fa0*/  STL [R1+0x138], RZ ;  /* 0x000138ff01007387 */ /* 0x000fe20000100800 */
[----:B------:R-:W-:-:S03]  /*1fb0*/  SHF.R.U32.HI R0, RZ, 0x7, R0 ;  /* 0x00000007ff007819 */ /* 0x000fc60000011600 */
        /* <DEDUP_REMOVED lines=33> */
[----:B------:R-:W0:Y:S04]  /*21d0*/  SHFL.IDX PT, R0, R0, RZ, 0x1f ;  /* 0x00001fff00007589 */ /* 0x000e2800000e0000 */
[----:B------:R1:W-:Y:S04]  /*21e0*/  STL [R1+0xb0], RZ ;  /* 0x0000b0ff01007387 */ /* 0x0003e80000100800 */
[----:B------:R1:W-:Y:S04]  /*21f0*/  STL [R1+0xac], RZ ;  /* 0x0000acff01007387 */ /* 0x0003e80000100800 */
[----:B------:R1:W-:Y:S04]  /*2200*/  STL [R1+0xa8], RZ ;  /* 0x0000a8ff01007387 */ /* 0x0003e80000100800 */
[----:B------:R1:W-:Y:S04]  /*2210*/  STL [R1+0xa4], RZ ;  /* 0x0000a4ff01007387 */ /* 0x0003e80000100800 */
[----:B------:R1:W-:Y:S04]  /*2220*/  STL [R1+0xa0], RZ ;  /* 0x0000a0ff01007387 */ /* 0x0003e80000100800 */
[----:B------:R1:W-:Y:S01]  /*2230*/  STL [R1+0x9c], RZ ;  /* 0x00009cff01007387 */ /* 0x0003e20000100800 */
[----:B0-----:R-:W-:Y:S01]  /*2240*/  R2UR UR11, R0 ;  /* 0x00000000000b72ca */ /* 0x001fe200000e0000 */
[----:B------:R-:W-:-:S02]  /*2250*/  IMAD.MOV.U32 R0, RZ, RZ, RZ ;  /* 0x000000ffff007224 */ /* 0x000fc400078e00ff */
[----:B------:R1:W-:Y:S04]  /*2260*/  STL [R1+0x98], RZ ;  /* 0x000098ff01007387 */ /* 0x0003e80000100800 */
[----:B------:R1:W-:Y:S04]  /*2270*/  STL [R1+0x94], RZ ;  /* 0x000094ff01007387 */ /* 0x0003e80000100800 */
[----:B------:R1:W-:Y:S02]  /*2280*/  STL [R1+0x90], RZ ;  /* 0x000090ff01007387 */ /* 0x0003e40000100800 */
[----:B------:R-:W-:-:S02]  /*2290*/  ULEA.HI UR12, UR11, UR11, URZ, 0x1 ;  /* 0x0000000b0b0c7291 */ /* 0x000fc4000f8f083f */
[----:B------:R1:W-:Y:S02]  /*22a0*/  STL [R1+0x8c], RZ ;  /* 0x00008cff01007387 */ /* 0x0003e40000100800 */
[----:B------:R-:W-:Y:S02]  /*22b0*/  ULOP3.LUT UR16, UR12, 0x7fffe, URZ, 0xc0, !UPT ;  /* 0x0007fffe0c107892 */ /* 0x000fe4000f8ec03f */
[----:B------:R1:W-:Y:S01]  /*22c0*/  STL [R1+0x88], RZ ;  /* 0x000088ff01007387 */ /* 0x0003e20000100800 */
[----:B--2---:R-:W-:Y:S02]  /*22d0*/  ULEA UR12, UR18, UR17, 0x18 ;  /* 0x00000011120c7291 */ /* 0x004fe4000f8ec03f */
[----:B------:R-:W-:Y:S01]  /*22e0*/  UIADD3 UR16, UR11, -UR16, URZ ;  /* 0x800000100b107290 */ /* 0x000fe2000fffe03f */
[----:B------:R1:W-:Y:S03]  /*22f0*/  STL [R1+0x84], RZ ;  /* 0x000084ff01007387 */ /* 0x0003e60000100800 */
[----:B------:R-:W-:Y:S01]  /*2300*/  ULEA UR16, UR16, UR12, 0xd ;  /* 0x0000000c10107291 */ /* 0x000fe2000f8e683f */
[----:B------:R1:W-:Y:S03]  /*2310*/  STL [R1+0x80], RZ ;  /* 0x000080ff01007387 */ /* 0x0003e60000100800 */
[----:B------:R-:W-:Y:S01]  /*2320*/  UIADD3 UR16, UR16, 0x100, URZ ;  /* 0x0000010010107890 */ /* 0x000fe2000fffe03f */
[----:B------:R1:W-:Y:S03]  /*2330*/  STL [R1+0x7c], RZ ;  /* 0x00007cff01007387 */ /* 0x0003e60000100800 */
[----:B------:R-:W-:Y:S01]  /*2340*/  USHF.R.U32.HI UR11, URZ, 0x4, UR16 ;  /* 0x000000043f0b7899 */ /* 0x000fe20008011610 */
[----:B------:R1:W-:Y:S03]  /*2350*/  STL [R1+0x78], RZ ;  /* 0x000078ff01007387 */ /* 0x0003e60000100800 */
[----:B------:R-:W-:Y:S01]  /*2360*/  ULOP3.LUT UR11, UR11, 0x3fff, URZ, 0xc0, !UPT ;  /* 0x00003fff0b0b7892 */ /* 0x000fe2000f8ec03f */
[----:B------:R1:W-:Y:S04]  /*2370*/  STL [R1+0x74], RZ ;  /* 0x000074ff01007387 */ /* 0x0003e80000100800 */
        /* <DEDUP_REMOVED lines=28> */
[----:B------:R1:W-:Y:S01]  /*2540*/  STL [R1], RZ ;  /* 0x000000ff01007387 */ /* 0x0003e20000100800 */
[----:B------:R-:W-:Y:S05]  /*2550*/  @!P0 BRA `(.L_x_17) ;  /* 0x0000002400408947 */ /* 0x000fea0003800000 */
[----:B------:R-:W-:-:S06]  /*2560*/  UISETP.NE.AND UP0, UPT, UR22, 0x3, UPT ;  /* 0x000000031600788c */ /* 0x000fcc000bf05270 */
[----:B------:R-:W-:-:S13]  /*2570*/  PLOP3.LUT P1, PT, PT, PT, UP0, 0x80, 0x0 ;  /* 0x000000000000781c */ /* 0x000fda0003f2f008 */
[----:B------:R-:W-:Y:S05]  /*2580*/  @!P1 BRA `(.L_x_18) ;  /* 0x0000000000049947 */ /* 0x000fea0003800000 */
[----:B------:R-:W-:Y:S01]  /*2590*/  BPT.TRAP 0x1 ;  /* 0x000000040000795c */ /* 0x000fe20000300000 */
.L_x_18:
[----:B------:R-:W-:Y:S01]  /*25a0*/  ULEA UR6, UR5, UR12, 0x3 ;  /* 0x0000000c05067291 */ /* 0x000fe2000f8e183f */
[----:B------:R-:W-:-:S05]  /*25b0*/  IMAD.U32 R0, RZ, RZ, UR4 ;  /* 0x00000004ff007e24 */ /* 0x000fca000f8e00ff */
[----:B------:R-:W-:-:S04]  /*25c0*/  SHF.L.U32 R0, R0, 0x1f, RZ ;  /* 0x0000001f00007819 */ /* 0x000fc800000006ff */
[----:B------:R0:W2:Y:S01]  /*25d0*/  SYNCS.PHASECHK.TRANS64.TRYWAIT P0, [UR6], R0 ;  /* 0x00000000ff0075a7 */ /* 0x0000a20008000146 */
[----:B------:R-:W-:Y:S05]  /*25e0*/  @!P1 BRA `(.L_x_19) ;  /* 0x0000000000049947 */ /* 0x000fea0003800000 */
[----:B------:R-:W-:Y:S01]  /*25f0*/  BPT.TRAP 0x1 ;  /* 0x000000040000795c */ /* 0x000fe20000300000 */
.L_x_19:
[----:B--2---:R-:W-:Y:S05]  /*2600*/  @P0 BRA `(.L_x_20) ;  /* 0x0000000000080947 */ /* 0x004fea0003800000 */
[----:B------:R-:W2:Y:S02]  /*2610*/  SYNCS.PHASECHK.TRANS64.TRYWAIT P0, [UR6], R0 ;  /* 0x00000000ff0075a7 */ /* 0x000ea40008000146 */
[----:B--2---:R-:W-:Y:S05]  /*2620*/  @!P0 BRA `(.L_x_21) ;  /* 0x0000017400b88947 */ /* 0x004fea0003800000 */
.L_x_20:
[----:B------:R-:W-:Y:S01]  /*2630*/  UIADD3 UR6, UR12, 0x18100, URZ ;  /* 0x000181000c067890 */ /* 0x000fe2000fffe03f */
[----:B------:R-:W-:Y:S01]  /*2640*/  WARPGROUP.ARRIVE ;  /* 0x00000000000079c5 */ /* 0x000fe20000000000 */
[----:B------:R-:W-:Y:S01]  /*2650*/  ULOP3.LUT UR7, UR11, 0x10000, URZ, 0xfc, !UPT ;  /* 0x000100000b077892 */ /* 0x000fe2000f8efc3f */
[----:B------:R3:W-:Y:S01]  /*2660*/  STL [R1+0x26c], RZ ;  /* 0x00026cff01007387 */ /* 0x0007e20000100800 */
[----:B------:R-:W-:Y:S01]  /*2670*/  USHF.R.U32.HI UR6, URZ, 0x4, UR6 ;  /* 0x000000043f067899 */ /* 0x000fe20008011606 */
[----:B0-2---:R-:W-:Y:S01]  /*2680*/  IMAD.MOV.U32 R0, RZ, RZ, RZ ;  /* 0x000000ffff007224 */ /* 0x005fe200078e00ff */
[----:B------:R-:W-:Y:S01]  /*2690*/  UIMAD UR7, UR5, 0x600, UR7 ;  /* 0x00000600050778a4 */ /* 0x000fe2000f8e0207 */
[----:B------:R3:W-:Y:S01]  /*26a0*/  STL [R1+0x268], RZ ;  /* 0x000268ff01007387 */ /* 0x0007e20000100800 */
[----:B------:R-:W-:Y:S01]  /*26b0*/  ULOP3.LUT UR6, UR6, 0x3fff, URZ, 0xc0, !UPT ;  /* 0x00003fff06067892 */ /* 0x000fe2000f8ec03f */
[----:B------:R-:W-:Y:S01]  /*26c0*/  CS2R R2, SRZ ;  /* 0x0000000000027805 */ /* 0x000fe2000001ff00 */
[----:B------:R-:W-:Y:S01]  /*26d0*/  UMOV UR17, 0x40000040 ;  /* 0x4000004000117882 */ /* 0x000fe20000000000 */
[----:B------:R-:W-:Y:S01]  /*26e0*/  UMOV UR19, 0x40000040 ;  /* 0x4000004000137882 */ /* 0x000fe20000000000 */
[----:B------:R-:W-:Y:S01]  /*26f0*/  ULOP3.LUT UR6, UR6, 0x10000, URZ, 0xfc, !UPT ;  /* 0x0001000006067892 */ /* 0x000fe2000f8efc3f */
[----:B------:R3:W-:Y:S01]  /*2700*/  STL [R1+0x264], RZ ;  /* 0x000264ff01007387 */ /* 0x0007e20000100800 */
[----:B------:R-:W-:Y:S01]  /*2710*/  UMOV UR16, UR7 ;  /* 0x0000000700107c82 */ /* 0x000fe20008000000 */
[----:B------:R-:W-:Y:S01]  /*2720*/  CS2R R4, SRZ ;  /* 0x0000000000047805 */ /* 0x000fe2000001ff00 */
[----:B------:R-:W-:Y:S01]  /*2730*/  UIMAD UR8, UR5, 0x600, UR6 ;  /* 0x00000600050878a4 */ /* 0x000fe2000f8e0206 */
[----:B------:R3:W-:Y:S01]  /*2740*/  STL [R1+0x260], RZ ;  /* 0x000260ff01007387 */ /* 0x0007e20000100800 */
[----:B------:R-:W-:Y:S01]  /*2750*/  CS2R R6, SRZ ;  /* 0x0000000000067805 */ /* 0x000fe2000001ff00 */
[----:B------:R-:W-:Y:S01]  /*2760*/  UMOV UR6, 0x4 ;  /* 0x0000000400067882 */ /* 0x000fe20000000000 */
[----:B------:R-:W-:Y:S01]  /*2770*/  CS2R R8, SRZ ;  /* 0x0000000000087805 */ /* 0x000fe2000001ff00 */
[----:B------:R3:W-:Y:S01]  /*2780*/  STL [R1+0x25c], RZ ;  /* 0x00025cff01007387 */ /* 0x0007e20000100800 */
[----:B------:R-:W-:Y:S01]  /*2790*/  CS2R R10, SRZ ;  /* 0x00000000000a7805 */ /* 0x000fe2000001ff00 */
[----:B------:R-:W-:Y:S01]  /*27a0*/  UMOV UR18, UR8 ;  /* 0x0000000800127c82 */ /* 0x000fe20008000000 */
[----:B------:R-:W-:Y:S01]  /*27b0*/  CS2R R12, SRZ ;  /* 0x00000000000c7805 */ /* 0x000fe2000001ff00 */
[----:B------:R-:W-:Y:S01]  /*27c0*/  QGMMA.64x192x32.F32.E4M3.E4M3 R120, gdesc[UR16], RZ, !UPT ;  /* 0x02e00000107879f3 */ /* 0x000fe2000c7008ff */
[----:B------:R-:W-:Y:S01]  /*27d0*/  UIADD3 UR16, UR7, 0x400, URZ ;  /* 0x0000040007107890 */ /* 0x000fe2000fffe03f */
[----:B------:R3:W-:Y:S01]  /*27e0*/  STL [R1+0x258], RZ ;  /* 0x000258ff01007387 */ /* 0x0007e20000100800 */
[----:B------:R-:W-:Y:S01]  /*27f0*/  UMOV UR17, 0x40000040 ;  /* 0x4000004000117882 */ /* 0x000fe20000000000 */
[----:B------:R-:W-:-:S02]  /*2800*/  CS2R R14, SRZ ;  /* 0x00000000000e7805 */ /* 0x000fc4000001ff00 */
[----:B------:R-:W-:Y:S01]  /*2810*/  CS2R R16, SRZ ;  /* 0x0000000000107805 */ /* 0x000fe2000001ff00 */
[----:B------:R3:W-:Y:S01]  /*2820*/  STL [R1+0x254], RZ ;  /* 0x000254ff01007387 */ /* 0x0007e20000100800 */
[----:B------:R-:W-:Y:S02]  /*2830*/  CS2R R18, SRZ ;  /* 0x0000000000127805 */ /* 0x000fe4000001ff00 */
[----:B------:R-:W-:Y:S02]  /*2840*/  CS2R R20, SRZ ;  /* 0x0000000000147805 */ /* 0x000fe4000001ff00 */
[----:B------:R-:W-:Y:S01]  /*2850*/  CS2R R22, SRZ ;  /* 0x0000000000167805 */ /* 0x000fe2000001ff00 */
[----:B------:R3:W-:Y:S01]  /*2860*/  STL [R1+0x250], RZ ;  /* 0x000250ff01007387 */ /* 0x0007e20000100800 */
[----:B------:R-:W-:Y:S02]  /*2870*/  CS2R R216, SRZ ;  /* 0x0000000000d87805 */ /* 0x000fe4000001ff00 */
[----:B------:R-:W-:-:S02]  /*2880*/  CS2R R218, SRZ ;  /* 0x0000000000da7805 */ /* 0x000fc4000001ff00 */
[----:B------:R-:W-:Y:S01]  /*2890*/  CS2R R220, SRZ ;  /* 0x0000000000dc7805 */ /* 0x000fe2000001ff00 */
[----:B------:R3:W-:Y:S01]  /*28a0*/  STL [R1+0x24c], RZ ;  /* 0x00024cff01007387 */ /* 0x0007e20000100800 */
[----:B------:R-:W-:Y:S02]  /*28b0*/  CS2R R222, SRZ ;  /* 0x0000000000de7805 */ /* 0x000fe4000001ff00 */
[----:B------:R-:W-:Y:S02]  /*28c0*/  CS2R R224, SRZ ;  /* 0x0000000000e07805 */ /* 0x000fe4000001ff00 */
[----:B------:R-:W-:Y:S01]  /*28d0*/  CS2R R226, SRZ ;  /* 0x0000000000e27805 */ /* 0x000fe2000001ff00 */
[----:B------:R3:W-:Y:S01]  /*28e0*/  STL [R1+0x248], RZ ;  /* 0x000248ff01007387 */ /* 0x0007e20000100800 */
[----:B------:R-:W-:Y:S01]  /*28f0*/  IMAD.MOV.U32 R228, RZ, RZ, RZ ;  /* 0x000000ffffe47224 */ /* 0x000fe200078e00ff */
[----:B------:R-:W-:Y:S01]  /*2900*/  QGMMA.64x192x32.F32.E4M3.E4M3 R24, gdesc[UR16], RZ, !UPT ;  /* 0x02e00000101879f3 */ /* 0x000fe2000c7008ff */
[----:B------:R-:W-:Y:S01]  /*2910*/  UIADD3 UR16, UR7, 0x2, URZ ;  /* 0x0000000207107890 */ /* 0x000fe2000fffe03f */
[----:B------:R3:W-:Y:S01]  /*2920*/  STL [R1+0x244], RZ ;  /* 0x000244ff01007387 */ /* 0x0007e20000100800 */
[----:B------:R-:W-:Y:S01]  /*2930*/  UIADD3 UR18, UR8, 0x2, URZ ;  /* 0x0000000208127890 */ /* 0x000fe2000fffe03f */
[----:B------:R-:W-:Y:S01]  /*2940*/  UMOV UR17, 0x40000040 ;  /* 0x4000004000117882 */ /* 0x000fe20000000000 */
[----:B------:R-:W-:Y:S01]  /*2950*/  UMOV UR19, 0x40000040 ;  /* 0x4000004000137882 */ /* 0x000fe20000000000 */
        /* <DEDUP_REMOVED lines=28> */
[----:B------:R3:W-:Y:S01]  /*2b20*/  STL [R1+0x1d0], RZ ;  /* 0x0001d0ff01007387 */ /* 0x0007e20000100800 */
[----:B------:R-:W-:Y:S01]  /*2b30*/  QGMMA.64x192x32.F32.E4M3.E4M3 R120, gdesc[UR16], R120 ;  /* 0x02e00000107879f3 */ /* 0x000fe20008700878 */
[----:B------:R-:W-:Y:S01]  /*2b40*/  UIADD3 UR16, UR7, 0x402, URZ ;  /* 0x0000040207107890 */ /* 0x000fe2000fffe03f */
[----:B------:R-:W-:Y:S01]  /*2b50*/  UMOV UR17, 0x40000040 ;  /* 0x4000004000117882 */ /* 0x000fe20000000000 */
[----:B------:R3:W-:Y:S04]  /*2b60*/  STL [R1+0x1cc], RZ ;  /* 0x0001ccff01007387 */ /* 0x0007e80000100800 */
[----:B------:R3:W-:Y:S04]  /*2b70*/  STL [R1+0x1c8], RZ ;  /* 0x0001c8ff01007387 */ /* 0x0007e80000100800 */
[----:B------:R3:W-:Y:S04]  /*2b80*/  STL [R1+0x1c4], RZ ;  /* 0x0001c4ff01007387 */ /* 0x0007e80000100800 */
[----:B------:R3:W-:Y:S05]  /*2b90*/  STL [R1+0x1c0], RZ ;  /* 0x0001c0ff01007387 */ /* 0x0007ea0000100800 */
[----:B------:R-:W-:Y:S01]  /*2ba0*/  QGMMA.64x192x32.F32.E4M3.E4M3 R24, gdesc[UR16], R24 ;  /* 0x02e00000101879f3 */ /* 0x000fe20008700818 */
        /* <DEDUP_REMOVED lines=42> */
[----:B------:R3:W-:Y:S01]  /*2e50*/  STL [R1+0x134], RZ ;  /* 0x000134ff01007387 */ /* 0x0007e20000100800 */
[----:B------:R-:W-:-:S02]  /*2e60*/  UIADD3 UR16, UR7, 0x6, URZ ;  /* 0x0000000607107890 */ /* 0x000fc4000fffe03f */
[----:B------:R-:W-:Y:S01]  /*2e70*/  UIADD3 UR18, UR8, 0x6, URZ ;  /* 0x0000000608127890 */ /* 0x000fe2000fffe03f */
[----:B------:R3:W-:Y:S01]  /*2e80*/  STL [R1+0x130], RZ ;  /* 0x000130ff01007387 */ /* 0x0007e20000100800 */
[----:B------:R-:W-:Y:S01]  /*2e90*/  UMOV UR17, 0x40000040 ;  /* 0x4000004000117882 */ /* 0x000fe20000000000 */
[----:B------:R-:W-:Y:S02]  /*2ea0*/  UMOV UR19, 0x40000040 ;  /* 0x4000004000137882 */ /* 0x000fe40000000000 */
        /* <DEDUP_REMOVED lines=28> */
[----:B------:R-:W-:Y:S03]  /*3070*/  QGMMA.64x192x32.F32.E4M3.E4M3 R120, gdesc[UR16], R120 ;  /* 0x02e00000107879f3 */ /* 0x000fe60008700878 */
[----:B------:R3:W-:Y:S01]  /*3080*/  STL [R1+0xbc], RZ ;  /* 0x0000bcff01007387 */ /* 0x0007e20000100800 */
[----:B------:R-:W-:Y:S01]  /*3090*/  UIADD3 UR16, UR7, 0x406, URZ ;  /* 0x0000040607107890 */ /* 0x000fe2000fffe03f */
[----:B------:R-:W-:-:S02]  /*30a0*/  UMOV UR17, 0x40000040 ;  /* 0x4000004000117882 */ /* 0x000fc40000000000 */
[----:B------:R3:W-:Y:S01]  /*30b0*/  STL [R1+0xb8], RZ ;  /* 0x0000b8ff01007387 */ /* 0x0007e20000100800 */
[----:B------:R-:W-:Y:S02]  /*30c0*/  ULDC UR7, c[0x0][0x50c] ;  /* 0x0001430000077ab9 */ /* 0x000fe40000000800 */
[----:B------:R-:W-:Y:S01]  /*30d0*/  UISETP.NE.AND UP0, UPT, UR7, 0x4, UPT ;  /* 0x000000040700788c */ /* 0x000fe2000bf05270 */
[----:B------:R3:W-:Y:S03]  /*30e0*/  STL [R1+0xb4], RZ ;  /* 0x0000b4ff01007387 */ /* 0x0007e60000100800 */
[----:B------:R-:W-:Y:S01]  /*30f0*/  USEL UR7, URZ, 0x1, UP0 ;  /* 0x000000013f077887 */ /* 0x000fe20008000000 */
[----:B------:R3:W-:Y:S04]  /*3100*/  STL [R1+0xb0], RZ ;  /* 0x0000b0ff01007387 */ /* 0x0007e80000100800 */
[----:B------:R3:W-:Y:S01]  /*3110*/  STL [R1+0xac], RZ ;  /* 0x0000acff01007387 */ /* 0x0007e20000100800 */
[----:B------:R-:W-:Y:S01]  /*3120*/  ISETP.NE.AND P0, PT, RZ, UR7, PT ;  /* 0x00000007ff007c0c */ /* 0x000fe2000bf05270 */
[----:B------:R-:W-:Y:S02]  /*3130*/  QGMMA.64x192x32.F32.E4M3.E4M3 R24, gdesc[UR16], R24, gsb0 ;  /* 0x02e00000101879f3 */ /* 0x000fe40008000818 */
        /* <DEDUP_REMOVED lines=44> */
[----:B------:R-:W-:Y:S02]  /*3400*/  WARPGROUP.DEPBAR.LE gsb0, 0x0 ;  /* 0x00008000000079c5 */ /* 0x000fe40000010000 */
[----:B------:R-:W-:-:S01]  /*3410*/  FADD R227, RZ, R121 ;  /* 0x00000079ffe37221 */ /* 0x000fc20000000000 */
[----:B------:R-:W-:Y:S01]  /*3420*/  FADD R228, RZ, R120 ;  /* 0x00000078ffe47221 */ /* 0x000fe20000000000 */
[----:B------:R-:W-:-:S01]  /*3430*/  FADD R226, RZ, R122 ;  /* 0x0000007affe27221 */ /* 0x000fc20000000000 */
[----:B------:R-:W-:Y:S01]  /*3440*/  FADD R225, RZ, R123 ;  /* 0x0000007bffe17221 */ /* 0x000fe20000000000 */
[----:B------:R-:W-:-:S01]  /*3450*/  FADD R224, RZ, R124 ;  /* 0x0000007cffe07221 */ /* 0x000fc20000000000 */
[----:B------:R0:W-:Y:S01]  /*3460*/  STL [R1+0x288], R227 ;  /* 0x000288e301007387 */ /* 0x0001e20000100800 */
[----:B------:R-:W-:-:S01]  /*3470*/  FADD R223, RZ, R125 ;  /* 0x0000007dffdf7221 */ /* 0x000fc20000000000 */
[----:B------:R-:W-:Y:S01]  /*3480*/  FADD R222, RZ, R126 ;  /* 0x0000007effde7221 */ /* 0x000fe20000000000 */
[----:B------:R-:W-:-:S01]  /*3490*/  FADD R221, RZ, R127 ;  /* 0x0000007fffdd7221 */ /* 0x000fc20000000000 */
[----:B------:R-:W-:Y:S01]  /*34a0*/  FADD R220, RZ, R128 ;  /* 0x00000080ffdc7221 */ /* 0x000fe20000000000 */
[----:B------:R-:W-:-:S01]  /*34b0*/  FADD R219, RZ, R129 ;  /* 0x00000081ffdb7221 */ /* 0x000fc20000000000 */
[----:B------:R-:W-:Y:S01]  /*34c0*/  FADD R218, RZ, R130 ;  /* 0x00000082ffda7221 */ /* 0x000fe20000000000 */
[----:B------:R-:W-:-:S01]  /*34d0*/  FADD R217, RZ, R131 ;  /* 0x00000083ffd97221 */ /* 0x000fc20000000000 */
[----:B------:R-:W-:Y:S01]  /*34e0*/  FADD R216, RZ, R132 ;  /* 0x00000084ffd87221 */ /* 0x000fe20000000000 */
[----:B------:R-:W-:-:S01]  /*34f0*/  FADD R23, RZ, R133 ;  /* 0x00000085ff177221 */ /* 0x000fc20000000000 */
[----:B0-----:R-:W-:Y:S01]  /*3500*/  FADD R227, RZ, R156 ;  /* 0x0000009cffe37221 */ /* 0x001fe20000000000 */
[----:B------:R-:W-:-:S01]  /*3510*/  FADD R22, RZ, R134 ;  /* 0x00000086ff167221 */ /* 0x000fc20000000000 */
[----:B------:R-:W-:Y:S01]  /*3520*/  FADD R21, RZ, R135 ;  /* 0x00000087ff157221 */ /* 0x000fe20000000000 */
[----:B------:R-:W-:-:S01]  /*3530*/  FADD R20, RZ, R136 ;  /* 0x00000088ff147221 */ /* 0x000fc20000000000 */
[----:B------:R-:W-:Y:S01]  /*3540*/  FADD R19, RZ, R137 ;  /* 0x00000089ff137221 */ /* 0x000fe20000000000 */
[----:B------:R0:W-:Y:S01]  /*3550*/  STL [R1], R227 ;  /* 0x000000e301007387 */ /* 0x0001e20000100800 */
        /* <DEDUP_REMOVED lines=14> */
[----:B------:R0:W-:Y:S01]  /*3640*/  STL [R1+0x4], R227 ;  /* 0x000004e301007387 */ /* 0x0001e20000100800 */
[----:B------:R-:W-:-:S01]  /*3650*/  FADD R5, RZ, R151 ;  /* 0x00000097ff057221 */ /* 0x000fc20000000000 */
[----:B------:R-:W-:Y:S01]  /*3660*/  FADD R4, RZ, R152 ;  /* 0x00000098ff047221 */ /* 0x000fe20000000000 */
[----:B------:R-:W-:-:S01]  /*3670*/  FADD R3, RZ, R153 ;  /* 0x00000099ff037221 */ /* 0x000fc20000000000 */
[----:B------:R-:W-:Y:S01]  /*3680*/  FADD R2, RZ, R154 ;  /* 0x0000009aff027221 */ /* 0x000fe20000000000 */
[----:B------:R-:W-:-:S01]  /*3690*/  FADD R0, RZ, R155 ;  /* 0x0000009bff007221 */ /* 0x000fc20000000000 */
[----:B0-----:R-:W-:-:S05]  /*36a0*/  FADD R227, RZ, R158 ;  /* 0x0000009effe37221 */ /* 0x001fca0000000000 */
[----:B------:R0:W-:Y:S02]  /*36b0*/  STL [R1+0x8], R227 ;  /* 0x000008e301007387 */ /* 0x0001e40000100800 */
        /* <DEDUP_REMOVED lines=305> */
[----:B------:R0:W-:Y:S04]  /*49d0*/  STL [R1+0x26c], R227 ;  /* 0x00026ce301007387 */ /* 0x0001e80000100800 */
[----:B0-----:R0:W5:Y:S01]  /*49e0*/  LDL.LU R227, [R1+0x288] ;  /* 0x0002880001e37983 */ /* 0x0011620000300800 */
[----:B------:R-:W-:-:S05]  /*49f0*/  UMOV UR6, URZ ;  /* 0x0000003f00067c82 */ /* 0x000fca0008000000 */
.L_x_22:
[----:B------:R-:W-:Y:S01]  /*4a00*/  UIADD3 UR23, UR5, 0x1, URZ ;  /* 0x0000000105177890 */ /* 0x000fe2000fffe03f */
[----:B------:R-:W-:-:S03]  /*4a10*/  UMOV UR8, 0x1 ;  /* 0x0000000100087882 */ /* 0x000fc60000000000 */
[----:B------:R-:W-:-:S04]  /*4a20*/  UISETP.NE.AND UP0, UPT, UR23, 0x4, UPT ;  /* 0x000000041700788c */ /* 0x000fc8000bf05270 */
[----:B------:R-:W-:Y:S02]  /*4a30*/  USEL UR24, URZ, 0x1, UP0 ;  /* 0x000000013f187887 */ /* 0x000fe40008000000 */
[----:B------:R-:W-:Y:S02]  /*4a40*/  USEL UR23, UR23, URZ, UP0 ;  /* 0x0000003f17177287 */ /* 0x000fe40008000000 */
[----:B------:R-:W-:-:S12]  /*4a50*/  ULOP3.LUT UR24, UR4, UR24, URZ, 0x3c, !UPT ;  /* 0x0000001804187292 */ /* 0x000fd8000f8e3c3f */
.L_x_17:
[----:B------:R-:W-:-:S04]  /*4a60*/  UISETP.LT.AND UP0, UPT, UR10, 0x1, UPT ;  /* 0x000000010a00788c */ /* 0x000fc8000bf01270 */
[----:B------:R-:W-:-:S04]  /*4a70*/  USEL UR16, UR10, 0x1, UP0 ;  /* 0x000000010a107887 */ /* 0x000fc80008000000 */
[----:B------:R-:W-:-:S04]  /*4a80*/  UIADD3 UR26, UR10, -UR16, URZ ;  /* 0x800000100a1a7290 */ /* 0x000fc8000fffe03f */
[----:B------:R-:W-:-:S06]  /*4a90*/  UISETP.GE.AND UP0, UPT, UR26, 0x1, UPT ;  /* 0x000000011a00788c */ /* 0x000fcc000bf06270 */
[----:B------:R-:W-:-:S13]  /*4aa0*/  PLOP3.LUT P0, PT, PT, PT, UP0, 0x80, 0x0 ;  /* 0x000000000000781c */ /* 0x000fda0003f0f008 */
[----:B------:R-:W-:Y:S05]  /*4ab0*/  @!P0 BRA `(.L_x_23) ;  /* 0x0000002800088947 */ /* 0x000fea0003800000 */
[----:B------:R-:W-:Y:S01]  /*4ac0*/  UMOV UR25, UR5 ;  /* 0x0000000500197c82 */ /* 0x000fe20008000000 */
[----:B------:R-:W-:-:S05]  /*4ad0*/  ULDC UR27, c[0x0][0x50c] ;  /* 0x00014300001b7ab9 */ /* 0x000fca0000000800 */
.L_x_31:
[----:B------:R-:W-:-:S06]  /*4ae0*/  UISETP.NE.AND UP0, UPT, UR22, 0x3, UPT ;  /* 0x000000031600788c */ /* 0x000fcc000bf05270 */
[----:B------:R-:W-:-:S13]  /*4af0*/  PLOP3.LUT P1, PT, PT, PT, UP0, 0x80, 0x0 ;  /* 0x000000000000781c */ /* 0x000fda0003f2f008 */
[----:B-----5:R-:W-:Y:S05]  /*4b00*/  @!P1 BRA `(.L_x_24) ;  /* 0x0000000000049947 */ /* 0x020fea0003800000 */
[----:B------:R-:W-:Y:S01]  /*4b10*/  BPT.TRAP 0x1 ;  /* 0x000000040000795c */ /* 0x000fe20000300000 */
.L_x_24:
[----:B------:R-:W2:Y:S01]  /*4b20*/  S2UR UR16, SR_CgaCtaId ;  /* 0x00000000001079c3 */ /* 0x000ea20000008800 */
[----:B------:R-:W-:Y:S01]  /*4b30*/  UMOV UR12, 0x400 ;  /* 0x00000400000c7882 */ /* 0x000fe20000000000 */
[----:B------:R-:W-:-:S05]  /*4b40*/  IMAD.U32 R229, RZ, RZ, UR24 ;  /* 0x00000018ffe57e24 */ /* 0x000fca000f8e00ff */
[----:B------:R-:W-:Y:S01]  /*4b50*/  SHF.L.U32 R229, R229, 0x1f, RZ ;  /* 0x0000001fe5e57819 */ /* 0x000fe200000006ff */
[----:B--2---:R-:W-:-:S04]  /*4b60*/  ULEA UR12, UR16, UR12, 0x18 ;  /* 0x0000000c100c7291 */ /* 0x004fc8000f8ec03f */
[----:B------:R-:W-:-:S09]  /*4b70*/  ULEA UR16, UR23, UR12, 0x3 ;  /* 0x0000000c17107291 */ /* 0x000fd2000f8e183f */
[----:B------:R2:W4:Y:S01]  /*4b80*/  SYNCS.PHASECHK.TRANS64.TRYWAIT P0, [UR16], R229 ;  /* 0x000000e5ff0075a7 */ /* 0x0005220008000150 */
[----:B------:R-:W-:Y:S05]  /*4b90*/  @!P1 BRA `(.L_x_25) ;  /* 0x0000000000049947 */ /* 0x000fea0003800000 */
[----:B------:R-:W-:Y:S01]  /*4ba0*/  BPT.TRAP 0x1 ;  /* 0x000000040000795c */ /* 0x000fe20000300000 */
.L_x_25:
[----:B----4-:R-:W-:Y:S05]  /*4bb0*/  @P0 BRA `(.L_x_26) ;  /* 0x0000000000080947 */ /* 0x010fea0003800000 */
[----:B------:R-:W4:Y:S02]  /*4bc0*/  SYNCS.PHASECHK.TRANS64.TRYWAIT P0, [UR16], R229 ;  /* 0x000000e5ff0075a7 */ /* 0x000f240008000150 */
[----:B----4-:R-:W-:Y:S05]  /*4bd0*/  @!P0 BRA `(.L_x_27) ;  /* 0x0000015000648947 */ /* 0x010fea0003800000 */
.L_x_26:
[----:B------:R-:W-:Y:S01]  /*4be0*/  UIADD3 UR16, UR12, 0x18100, URZ ;  /* 0x000181000c107890 */ /* 0x000fe2000fffe03f */
[----:B------:R-:W-:Y:S01]  /*4bf0*/  WARPGROUP.ARRIVE ;  /* 0x00000000000079c5 */ /* 0x000fe20000000000 */
[----:B------:R-:W-:Y:S02]  /*4c00*/  UISETP.NE.AND UP0, UPT, UR7, URZ, UPT ;  /* 0x0000003f0700728c */ /* 0x000fe4000bf05270 */
[----:B------:R-:W-:Y:S02]  /*4c10*/  USHF.R.U32.HI UR16, URZ, 0x4, UR16 ;  /* 0x000000043f107899 */ /* 0x000fe40008011610 */
[----:B------:R-:W-:Y:S02]  /*4c20*/  USEL UR8, UR8, URZ, !UP0 ;  /* 0x0000003f08087287 */ /* 0x000fe4000c000000 */
[----:B------:R-:W-:Y:S02]  /*4c30*/  ULOP3.LUT UR16, UR16, 0x3fff, URZ, 0xc0, !UPT ;  /* 0x00003fff10107892 */ /* 0x000fe4000f8ec03f */
[----:B------:R-:W-:-:S02]  /*4c40*/  UISETP.NE.U32.AND UP0, UPT, UR8, URZ, UPT ;  /* 0x0000003f0800728c */ /* 0x000fc4000bf05070 */
[----:B------:R-:W-:Y:S02]  /*4c50*/  ULOP3.LUT UR7, UR11, 0x10000, URZ, 0xfc, !UPT ;  /* 0x000100000b077892 */ /* 0x000fe4000f8efc3f */
[----:B------:R-:W-:Y:S02]  /*4c60*/  ULOP3.LUT UR8, UR16, 0x10000, URZ, 0xfc, !UPT ;  /* 0x0001000010087892 */ /* 0x000fe4000f8efc3f */
[----:B------:R-:W-:Y:S02]  /*4c70*/  UIMAD UR7, UR23, 0x600, UR7 ;  /* 0x00000600170778a4 */ /* 0x000fe4000f8e0207 */
[----:B------:R-:W-:Y:S01]  /*4c80*/  UIMAD UR8, UR23, 0x600, UR8 ;  /* 0x00000600170878a4 */ /* 0x000fe2000f8e0208 */
[----:B------:R-:W-:Y:S01]  /*4c90*/  UMOV UR17, 0x40000040 ;  /* 0x4000004000117882 */ /* 0x000fe20000000000 */
[----:B------:R-:W-:Y:S01]  /*4ca0*/  UMOV UR19, 0x40000040 ;  /* 0x4000004000137882 */ /* 0x000fe20000000000 */
[----:B------:R-:W-:Y:S02]  /*4cb0*/  UIADD3 UR6, UR6, 0x4, URZ ;  /* 0x0000000406067890 */ /* 0x000fe4000fffe03f */
[----:B------:R-:W-:-:S02]  /*4cc0*/  UMOV UR16, UR7 ;  /* 0x0000000700107c82 */ /* 0x000fc40008000000 */
[----:B------:R-:W-:Y:S02]  /*4cd0*/  UMOV UR18, UR8 ;  /* 0x0000000800127c82 */ /* 0x000fe40008000000 */
[----:B------:R-:W-:Y:S01]  /*4ce0*/  QGMMA.64x192x32.F32.E4M3.E4M3 R120, gdesc[UR16], R120, UP0 ;  /* 0x02e00000107879f3 */ /* 0x000fe2000bf00878 */
[----:B------:R-:W-:Y:S01]  /*4cf0*/  UIADD3 UR16, UR7, 0x400, URZ ;  /* 0x0000040007107890 */ /* 0x000fe2000fffe03f */
[----:B------:R-:W-:-:S15]  /*4d00*/  UMOV UR17, 0x40000040 ;  /* 0x4000004000117882 */ /* 0x000fde0000000000 */
[----:B------:R-:W-:-:S03]  /*4d10*/  NOP ;  /* 0x0000000000007918 */ /* 0x000fc60000000000 */
[----:B------:R-:W-:Y:S01]  /*4d20*/  QGMMA.64x192x32.F32.E4M3.E4M3 R24, gdesc[UR16], R24, UP0 ;  /* 0x02e00000101879f3 */ /* 0x000fe2000bf00818 */
[----:B------:R-:W-:Y:S02]  /*4d30*/  UIADD3 UR16, UR7, 0x2, URZ ;  /* 0x0000000207107890 */ /* 0x000fe4000fffe03f */
[----:B------:R-:W-:Y:S01]  /*4d40*/  UIADD3 UR18, UR8, 0x2, URZ ;  /* 0x0000000208127890 */ /* 0x000fe2000fffe03f */
[----:B------:R-:W-:Y:S01]  /*4d50*/  UMOV UR17, 0x40000040 ;  /* 0x4000004000117882 */ /* 0x000fe20000000000 */
[----:B------:R-:W-:Y:S01]  /*4d60*/  UMOV UR19, 0x40000040 ;  /* 0x4000004000137882 */ /* 0x000fe20000000000 */
[----:B------:R-:W-:-:S14]  /*4d70*/  UISETP.NE.AND UP0, UPT, UR6, UR27, UPT ;  /* 0x0000001b0600728c */ /* 0x000fdc000bf05270 */
[----:B------:R-:W-:Y:S01]  /*4d80*/  QGMMA.64x192x32.F32.E4M3.E4M3 R120, gdesc[UR16], R120 ;  /* 0x02e00000107879f3 */ /* 0x000fe20008700878 */
[----:B------:R-:W-:Y:S01]  /*4d90*/  UIADD3 UR16, UR7, 0x402, URZ ;  /* 0x0000040207107890 */ /* 0x000fe2000fffe03f */
[----:B------:R-:W-:-:S15]  /*4da0*/  UMOV UR17, 0x40000040 ;  /* 0x4000004000117882 */ /* 0x000fde0000000000 */
[----:B------:R-:W-:-:S03]  /*4db0*/  NOP ;  /* 0x0000000000007918 */ /* 0x000fc60000000000 */
[----:B------:R-:W-:Y:S01]  /*4dc0*/  QGMMA.64x192x32.F32.E4M3.E4M3 R24, gdesc[UR16], R24 ;  /* 0x02e00000101879f3 */ /* 0x000fe20008700818 */
[----:B------:R-:W-:Y:S02]  /*4dd0*/  UIADD3 UR16, UR7, 0x4, URZ ;  /* 0x0000000407107890 */ /* 0x000fe4000fffe03f */
[----:B------:R-:W-:Y:S01]  /*4de0*/  UIADD3 UR18, UR8, 0x4, URZ ;  /* 0x0000000408127890 */ /* 0x000fe2000fffe03f */
[----:B------:R-:W-:Y:S01]  /*4df0*/  UMOV UR17, 0x40000040 ;  /* 0x4000004000117882 */ /* 0x000fe20000000000 */
[----:B------:R-:W-:-:S15]  /*4e00*/  UMOV UR19, 0x40000040 ;  /* 0x4000004000137882 */ /* 0x000fde0000000000 */
        /* <DEDUP_REMOVED lines=11> */
[----:B------:R-:W-:Y:S01]  /*4ec0*/  UMOV UR17, 0x40000040 ;  /* 0x4000004000117882 */ /* 0x000fe20000000000 */
[----:B------:R-:W-:-:S06]  /*4ed0*/  USEL UR7, URZ, 0x1, UP0 ;  /* 0x000000013f077887 */ /* 0x000fcc0008000000 */
[----:B------:R-:W-:-:S11]  /*4ee0*/  ISETP.NE.AND P0, PT, RZ, UR7, PT ;  /* 0x00000007ff007c0c */ /* 0x000fd6000bf05270 */
[----:B------:R-:W-:Y:S03]  /*4ef0*/  QGMMA.64x192x32.F32.E4M3.E4M3 R24, gdesc[UR16], R24, gsb0 ;  /* 0x02e00000101879f3 */ /* 0x000fe60008000818 */
[----:B------:R-:W-:Y:S02]  /*4f00*/  WARPGROUP.DEPBAR.LE gsb0, 0x1 ;  /* 0x00008000000079c5 */ /* 0x000fe40000010100 */
[----:B------:R-:W-:Y:S05]  /*4f10*/  @!P0 BRA `(.L_x_28) ;  /* 0x0000002000708947 */ /* 0x000fea0003800000 */
[----:B------:R-:W-:Y:S02]  /*4f20*/  WARPGROUP.DEPBAR.LE gsb0, 0x0 ;  /* 0x00008000000079c5 */ /* 0x000fe40000010000 */
[----:B-----5:R-:W-:-:S01]  /*4f30*/  FADD R227, R121, R227 ;  /* 0x000000e379e37221 */ /* 0x020fc20000000000 */
[----:B------:R-:W-:Y:S01]  /*4f40*/  FADD R226, R122, R226 ;  /* 0x000000e27ae27221 */ /* 0x000fe20000000000 */
[----:B------:R-:W-:-:S01]  /*4f50*/  FADD R225, R123, R225 ;  /* 0x000000e17be17221 */ /* 0x000fc20000000000 */
[----:B------:R-:W-:Y:S01]  /*4f60*/  FADD R224, R124, R224 ;  /* 0x000000e07ce07221 */ /* 0x000fe20000000000 */
[----:B------:R-:W-:-:S01]  /*4f70*/  FADD R223, R125, R223 ;  /* 0x000000df7ddf7221 */ /* 0x000fc20000000000 */
[----:B------:R4:W-:Y:S01]  /*4f80*/  STL [R1+0x288], R227 ;  /* 0x000288e301007387 */ /* 0x0009e20000100800 */
[----:B------:R-:W-:-:S01]  /*4f90*/  FADD R222, R126, R222 ;  /* 0x000000de7ede7221 */ /* 0x000fc20000000000 */
[----:B------:R-:W-:Y:S01]  /*4fa0*/  FADD R221, R127, R221 ;  /* 0x000000dd7fdd7221 */ /* 0x000fe20000000000 */
[----:B------:R-:W-:-:S01]  /*4fb0*/  FADD R220, R128, R220 ;  /* 0x000000dc80dc7221 */ /* 0x000fc20000000000 */
[----:B------:R-:W-:Y:S01]  /*4fc0*/  FADD R219, R129, R219 ;  /* 0x000000db81db7221 */ /* 0x000fe20000000000 */
[----:B------:R-:W-:-:S01]  /*4fd0*/  FADD R218, R130, R218 ;  /* 0x000000da82da7221 */ /* 0x000fc20000000000 */
[----:B------:R-:W-:Y:S01]  /*4fe0*/  FADD R217, R131, R217 ;  /* 0x000000d983d97221 */ /* 0x000fe20000000000 */
[----:B------:R-:W-:-:S01]  /*4ff0*/  FADD R216, R132, R216 ;  /* 0x000000d884d87221 */ /* 0x000fc20000000000 */
[----:B------:R-:W-:Y:S01]  /*5000*/  FADD R23, R133, R23 ;  /* 0x0000001785177221 */ /* 0x000fe20000000000 */
[----:B------:R-:W-:-:S01]  /*5010*/  FADD R22, R134, R22 ;  /* 0x0000001686167221 */ /* 0x000fc20000000000 */
[----:B----4-:R-:W4:Y:S01]  /*5020*/  LDL.LU R227, [R1+0x8] ;  /* 0x0000080001e37983 */ /* 0x010f220000300800 */
[----:B------:R-:W-:-:S01]  /*5030*/  FADD R21, R135, R21 ;  /* 0x0000001587157221 */ /* 0x000fc20000000000 */
[----:B------:R-:W-:Y:S01]  /*5040*/  FADD R20, R136, R20 ;  /* 0x0000001488147221 */ /* 0x000fe20000000000 */
[----:B------:R-:W-:-:S01]  /*5050*/  FADD R19, R137, R19 ;  /* 0x0000001389137221 */ /* 0x000fc20000000000 */
[----:B------:R0:W-:Y:S01]  /*5060*/  STL [R1+0x28c], R226 ;  /* 0x00028ce201007387 */ /* 0x0001e20000100800 */
[----:B------:R-:W-:-:S03]  /*5070*/  FADD R228, R120, R228 ;  /* 0x000000e478e47221 */ /* 0x000fc60000000000 */
[----:B0-----:R-:W2:Y:S04]  /*5080*/  LDL.LU R226, [R1+0x4] ;  /* 0x0000040001e27983 */ /* 0x001ea80000300800 */
[----:B------:R0:W-:Y:S04]  /*5090*/  STL [R1+0x290], R225 ;  /* 0x000290e101007387 */ /* 0x0001e80000100800 */
[----:B0-----:R-:W3:Y:S04]  /*50a0*/  LDL.LU R225, [R1] ;  /* 0x0000000001e17983 */ /* 0x001ee80000300800 */
[----:B------:R-:W-:Y:S04]  /*50b0*/  STL [R1+0x294], R224 ;  /* 0x000294e001007387 */ /* 0x000fe80000100800 */
        /* <DEDUP_REMOVED lines=12> */
[----:B------:R-:W-:Y:S01]  /*5180*/  STL [R1+0x2c8], R19 ;  /* 0x0002c81301007387 */ /* 0x000fe20000100800 */
[----:B----4-:R-:W-:-:S05]  /*5190*/  FADD R227, R158, R227 ;  /* 0x000000e39ee37221 */ /* 0x010fca0000000000 */
[----:B------:R0:W-:Y:S01]  /*51a0*/  STL [R1+0x8], R227 ;  /* 0x000008e301007387 */ /* 0x0001e20000100800 */
[----:B--2---:R-:W-:-:S01]  /*51b0*/  FADD R226, R157, R226 ;  /* 0x000000e29de27221 */ /* 0x004fc20000000000 */
[----:B---3--:R-:W-:-:S05]  /*51c0*/  FADD R225, R156, R225 ;  /* 0x000000e19ce17221 */ /* 0x008fca0000000000 */
[----:B------:R-:W-:Y:S04]  /*51d0*/  STL [R1], R225 ;  /* 0x000000e101007387 */ /* 0x000fe80000100800 */
[----:B0-----:R-:W2:Y:S04]  /*51e0*/  LDL.LU R227, [R1+0xc] ;  /* 0x00000c0001e37983 */ /* 0x001ea80000300800 */
[----:B------:R0:W-:Y:S04]  /*51f0*/  STL [R1+0x4], R226 ;  /* 0x000004e201007387 */ /* 0x0001e80000100800 */
[----:B0-----:R-:W3:Y:S04]  /*5200*/  LDL.LU R226, [R1+0x10] ;  /* 0x0000100001e27983 */ /* 0x001ee80000300800 */
[----:B------:R-:W4:Y:S04]  /*5210*/  LDL.LU R225, [R1+0x14] ;  /* 0x0000140001e17983 */ /* 0x000f280000300800 */
        /* <DEDUP_REMOVED lines=13> */
[----:B------:R-:W4:Y:S01]  /*52f0*/  LDL.LU R19, [R1+0x4c] ;  /* 0x00004c0001137983 */ /* 0x000f220000300800 */
[----:B--2---:R-:W-:-:S05]  /*5300*/  FADD R227, R159, R227 ;  /* 0x000000e39fe37221 */ /* 0x004fca0000000000 */
[----:B------:R0:W-:Y:S01]  /*5310*/  STL [R1+0xc], R227 ;  /* 0x00000ce301007387 */ /* 0x0001e20000100800 */
[----:B---3--:R-:W-:-:S01]  /*5320*/  FADD R226, R160, R226 ;  /* 0x000000e2a0e27221 */ /* 0x008fc20000000000 */
[----:B----4-:R-:W-:-:S04]  /*5330*/  FADD R225, R161, R225 ;  /* 0x000000e1a1e17221 */ /* 0x010fc80000000000 */
[----:B------:R2:W-:Y:S01]  /*5340*/  STL [R1+0x10], R226 ;  /* 0x000010e201007387 */ /* 0x0005e20000100800 */
[----:B------:R-:W-:-:S03]  /*5350*/  FADD R224, R162, R224 ;  /* 0x000000e0a2e07221 */ /* 0x000fc60000000000 */
        /* <DEDUP_REMOVED lines=24> */
[----:B0-----:R-:W4:Y:S01]  /*54e0*/  LDL.LU R227, [R1+0x50] ;  /* 0x0000500001e37983 */ /* 0x001f220000300800 */
[----:B------:R-:W-:-:S03]  /*54f0*/  FADD R19, R175, R19 ;  /* 0x00000013af137221 */ /* 0x000fc60000000000 */
[----:B------:R0:W-:Y:S04]  /*5500*/  STL [R1+0x44], R21 ;  /* 0x0000441501007387 */ /* 0x0001e80000100800 */
[----:B--2---:R-:W2:Y:S04]  /*5510*/  LDL.LU R226, [R1+0x54] ;  /* 0x0000540001e27983 */ /* 0x004ea80000300800 */
[----:B------:R0:W-:Y:S04]  /*5520*/  STL [R1+0x48], R20 ;  /* 0x0000481401007387 */ /* 0x0001e80000100800 */
[----:B---3--:R-:W3:Y:S04]  /*5530*/  LDL.LU R225, [R1+0x58] ;  /* 0x0000580001e17983 */ /* 0x008ee80000300800 */
[----:B------:R0:W-:Y:S04]  /*5540*/  STL [R1+0x4c], R19 ;  /* 0x00004c1301007387 */ /* 0x0001e80000100800 */
[----:B----4-:R-:W4:Y:S04]  /*5550*/  LDL.LU R224, [R1+0x5c] ;  /* 0x00005c0001e07983 */ /* 0x010f280000300800 */
[----:B-1----:R-:W4:Y:S04]  /*5560*/  LDL.LU R223, [R1+0x60] ;  /* 0x0000600001df7983 */ /* 0x002f280000300800 */
        /* <DEDUP_REMOVED lines=9> */
[----:B0-----:R-:W4:Y:S04]  /*5600*/  LDL.LU R21, [R1+0x88] ;  /* 0x0000880001157983 */ /* 0x001f280000300800 */
[----:B------:R-:W4:Y:S04]  /*5610*/  LDL.LU R20, [R1+0x8c] ;  /* 0x00008c0001147983 */ /* 0x000f280000300800 */
[----:B------:R-:W4:Y:S01]  /*5620*/  LDL.LU R19, [R1+0x90] ;  /* 0x0000900001137983 */ /* 0x000f220000300800 */
[----:B------:R-:W-:-:S01]  /*5630*/  FADD R227, R176, R227 ;  /* 0x000000e3b0e37221 */ /* 0x000fc20000000000 */
[----:B--2---:R-:W-:-:S04]  /*5640*/  FADD R226, R177, R226 ;  /* 0x000000e2b1e27221 */ /* 0x004fc80000000000 */
[----:B------:R0:W-:Y:S01]  /*5650*/  STL [R1+0x50], R227 ;  /* 0x000050e301007387 */ /* 0x0001e20000100800 */
[----:B---3--:R-:W-:-:S03]  /*5660*/  FADD R225, R178, R225 ;  /* 0x000000e1b2e17221 */ /* 0x008fc60000000000 */
[----:B------:R1:W-:Y:S01]  /*5670*/  STL [R1+0x54], R226 ;  /* 0x000054e201007387 */ /* 0x0003e20000100800 */
[----:B----4-:R-:W-:-:S03]  /*5680*/  FADD R224, R179, R224 ;  /* 0x000000e0b3e07221 */ /* 0x010fc60000000000 */
        /* <DEDUP_REMOVED lines=27> */
[----:B-1----:R-:W4:Y:S04]  /*5840*/  LDL.LU R226, [R1+0x98] ;  /* 0x0000980001e27983 */ /* 0x002f280000300800 */
[----:B------:R1:W-:Y:S04]  /*5850*/  STL [R1+0x8c], R20 ;  /* 0x00008c1401007387 */ /* 0x0003e80000100800 */
[----:B--2---:R-:W2:Y:S04]  /*5860*/  LDL.LU R225, [R1+0x9c] ;  /* 0x00009c0001e17983 */ /* 0x004ea80000300800 */
[----:B------:R1:W-:Y:S04]  /*5870*/  STL [R1+0x90], R19 ;  /* 0x0000901301007387 */ /* 0x0003e80000100800 */
[----:B---3--:R-:W3:Y:S04]  /*5880*/  LDL.LU R224, [R1+0xa0] ;  /* 0x0000a00001e07983 */ /* 0x008ee80000300800 */
[----:B----4-:R-:W4:Y:S04]  /*5890*/  LDL.LU R223, [R1+0xa4] ;  /* 0x0000a40001df7983 */ /* 0x010f280000300800 */
        /* <DEDUP_REMOVED lines=10> */
[----:B-1----:R-:W4:Y:S04]  /*5940*/  LDL.LU R20, [R1+0xd0] ;  /* 0x0000d00001147983 */ /* 0x002f280000300800 */
[----:B------:R-:W4:Y:S01]  /*5950*/  LDL.LU R19, [R1+0xd4] ;  /* 0x0000d40001137983 */ /* 0x000f220000300800 */
[----:B------:R-:W-:-:S01]  /*5960*/  FADD R227, R193, R227 ;  /* 0x000000e3c1e37221 */ /* 0x000fc20000000000 */
[----:B------:R-:W-:-:S04]  /*5970*/  FADD R226, R194, R226 ;  /* 0x000000e2c2e27221 */ /* 0x000fc80000000000 */
[----:B------:R0:W-:Y:S01]  /*5980*/  STL [R1+0x94], R227 ;  /* 0x000094e301007387 */ /* 0x0001e20000100800 */
[----:B--2---:R-:W-:-:S03]  /*5990*/  FADD R225, R195, R225 ;  /* 0x000000e1c3e17221 */ /* 0x004fc60000000000 */
        /* <DEDUP_REMOVED lines=253> */
[----:B------:R-:W-:Y:S01]  /*6970*/  STL [R1+0x1e8], R227 ;  /* 0x0001e8e301007387 */ /* 0x000fe20000100800 */
[----:B--2---:R-:W-:-:S03]  /*6980*/  FADD R225, R88, R225 ;  /* 0x000000e158e17221 */ /* 0x004fc60000000000 */
[----:B------:R-:W-:Y:S01]  /*6990*/  STL [R1+0x1ec], R226 ;  /* 0x0001ece201007387 */ /* 0x000fe20000100800 */
[----:B---3--:R-:W-:-:S03]  /*69a0*/  FADD R224, R89, R224 ;  /* 0x000000e059e07221 */ /* 0x008fc60000000000 */
[----:B------:R-:W-:Y:S01]  /*69b0*/  STL [R1+0x1f0], R225 ;  /* 0x0001f0e101007387 */ /* 0x000fe20000100800 */
[----:B----4-:R-:W-:-:S03]  /*69c0*/  FADD R223, R90, R223 ;  /* 0x000000df5adf7221 */ /* 0x010fc60000000000 */
[----:B------:R-:W-:Y:S01]  /*69d0*/  STL [R1+0x1f4], R224 ;  /* 0x0001f4e001007387 */ /* 0x000fe20000100800 */
[----:B------:R-:W-:-:S03]  /*69e0*/  FADD R222, R91, R222 ;  /* 0x000000de5bde7221 */ /* 0x000fc60000000000 */
        /* <DEDUP_REMOVED lines=19> */
[----:B------:R-:W-:-:S01]  /*6b20*/  FADD R20, R101, R20 ;  /* 0x0000001465147221 */ /* 0x000fc20000000000 */
[----:B------:R-:W-:-:S05]  /*6b30*/  FADD R19, R102, R19 ;  /* 0x0000001366137221 */ /* 0x000fca0000000000 */
[----:B------:R0:W-:Y:S04]  /*6b40*/  STL [R1+0x228], R19 ;  /* 0x0002281301007387 */ /* 0x0001e80000100800 */
[----:B------:R-:W-:Y:S04]  /*6b50*/  STL [R1+0x220], R21 ;  /* 0x0002201501007387 */ /* 0x000fe80000100800 */
        /* <DEDUP_REMOVED lines=20> */
[----:B---3--:R-:W-:-:S03]  /*6ca0*/  FADD R20, R104, R20 ;  /* 0x0000001468147221 */ /* 0x008fc60000000000 */
[----:B0-----:R0:W5:Y:S01]  /*6cb0*/  LDL.LU R19, [R1+0x2c8] ;  /* 0x0002c80001137983 */ /* 0x0011620000300800 */
[----:B----4-:R-:W-:-:S03]  /*6cc0*/  FADD R21, R105, R21 ;  /* 0x0000001569157221 */ /* 0x010fc60000000000 */
[----:B------:R1:W-:Y:S01]  /*6cd0*/  STL [R1+0x230], R20 ;  /* 0x0002301401007387 */ /* 0x0003e20000100800 */
[----:B------:R-:W-:-:S01]  /*6ce0*/  FADD R22, R106, R22 ;  /* 0x000000166a167221 */ /* 0x000fc20000000000 */
[----:B------:R-:W-:Y:S02]  /*6cf0*/  FADD R23, R107, R23 ;  /* 0x000000176b177221 */ /* 0x000fe40000000000 */
[----:B-1----:R0:W5:Y:S01]  /*6d00*/  LDL.LU R20, [R1+0x2c4] ;  /* 0x0002c40001147983 */ /* 0x0021620000300800 */
[----:B------:R-:W-:-:S03]  /*6d10*/  FADD R216, R108, R216 ;  /* 0x000000d86cd87221 */ /* 0x000fc60000000000 */
[----:B------:R1:W-:Y:S01]  /*6d20*/  STL [R1+0x234], R21 ;  /* 0x0002341501007387 */ /* 0x0003e20000100800 */
[----:B------:R-:W-:-:S01]  /*6d30*/  FADD R217, R109, R217 ;  /* 0x000000d96dd97221 */ /* 0x000fc20000000000 */
[----:B------:R-:W-:Y:S02]  /*6d40*/  FADD R218, R110, R218 ;  /* 0x000000da6eda7221 */ /* 0x000fe40000000000 */
[----:B-1----:R0:W5:Y:S04]  /*6d50*/  LDL.LU R21, [R1+0x2c0] ;  /* 0x0002c00001157983 */ /* 0x0021680000300800 */
[----:B------:R1:W-:Y:S01]  /*6d60*/  STL [R1+0x238], R22 ;  /* 0x0002381601007387 */ /* 0x0003e20000100800 */
[----:B------:R-:W-:-:S01]  /*6d70*/  FADD R219, R111, R219 ;  /* 0x000000db6fdb7221 */ /* 0x000fc20000000000 */
[----:B------:R-:W-:-:S02]  /*6d80*/  FADD R220, R112, R220 ;  /* 0x000000dc70dc7221 */ /* 0x000fc40000000000 */
[----:B-1----:R0:W5:Y:S04]  /*6d90*/  LDL.LU R22, [R1+0x2bc] ;  /* 0x0002bc0001167983 */ /* 0x0021680000300800 */
[----:B------:R1:W-:Y:S01]  /*6da0*/  STL [R1+0x23c], R23 ;  /* 0x00023c1701007387 */ /* 0x0003e20000100800 */
[----:B------:R-:W-:-:S01]  /*6db0*/  FADD R221, R113, R221 ;  /* 0x000000dd71dd7221 */ /* 0x000fc20000000000 */
[----:B------:R-:W-:Y:S02]  /*6dc0*/  FADD R222, R114, R222 ;  /* 0x000000de72de7221 */ /* 0x000fe40000000000 */
[----:B-1----:R0:W5:Y:S04]  /*6dd0*/  LDL.LU R23, [R1+0x2b8] ;  /* 0x0002b80001177983 */ /* 0x0021680000300800 */
[----:B------:R1:W-:Y:S01]  /*6de0*/  STL [R1+0x240], R216 ;  /* 0x000240d801007387 */ /* 0x0003e20000100800 */
[----:B------:R-:W-:-:S03]  /*6df0*/  FADD R223, R115, R223 ;  /* 0x000000df73df7221 */ /* 0x000fc60000000000 */
        /* <DEDUP_REMOVED lines=13> */
[----:B------:R1:W-:Y:S04]  /*6ed0*/  STL [R1+0x254], R221 ;  /* 0x000254dd01007387 */ /* 0x0003e80000100800 */
        /* <DEDUP_REMOVED lines=12> */
[----:B-1----:R0:W5:Y:S01]  /*6fa0*/  LDL.LU R227, [R1+0x288] ;  /* 0x0002880001e37983 */ /* 0x0021620000300800 */
        /* <DEDUP_REMOVED lines=18> */
[----:B0-----:R-:W-:-:S06]  /*70d0*/  UMOV UR6, URZ ;  /* 0x0000003f00067c82 */ /* 0x001fcc0008000000 */
.L_x_28:
[----:B------:R-:W-:Y:S05]  /*70e0*/  @!P1 BRA `(.L_x_29) ;  /* 0x0000000000049947 */ /* 0x000fea0003800000 */
[----:B------:R-:W-:Y:S01]  /*70f0*/  BPT.TRAP 0x1 ;  /* 0x000000040000795c */ /* 0x000fe20000300000 */
.L_x_29:
[----:B------:R4:W-:Y:S04]  /*7100*/  STL [R1+0x28c], R2 ;  /* 0x00028c0201007387 */ /* 0x0009e80000100800 */
[----:B----4-:R-:W4:Y:S04]  /*7110*/  LDL R2, [R1+0x270] ;  /* 0x0002700001027983 */ /* 0x010f280000100800 */
[----:B-----5:R0:W-:Y:S04]  /*7120*/  STL [R1+0x288], R0 ;  /* 0x0002880001007387 */ /* 0x0201e80000100800 */
[----:B0-----:R-:W3:Y:S01]  /*7130*/  LDL R0, [R1+0x274] ;  /* 0x0002740001007983 */ /* 0x001ee20000100800 */
[----:B--2---:R-:W-:Y:S01]  /*7140*/  IMAD.U32 R229, RZ, RZ, UR25 ;  /* 0x00000019ffe57e24 */ /* 0x004fe2000f8e00ff */
[----:B----4-:R-:W-:-:S02]  /*7150*/  ISETP.NE.AND P0, PT, R2, RZ, PT ;  /* 0x000000ff0200720c */ /* 0x010fc40003f05270 */
[----:B------:R0:W5:Y:S11]  /*7160*/  LDL.LU R2, [R1+0x28c] ;  /* 0x00028c0001027983 */ /* 0x0001760000300800 */
[----:B------:R-:W-:-:S05]  /*7170*/  @P0 LEA R229, R229, UR12, 0x3 ;  /* 0x0000000ce5e50c11 */ /* 0x000fca000f8e18ff */
[----:B------:R-:W-:-:S05]  /*7180*/  @P0 VIADD R229, R229, 0x20 ;  /* 0x00000020e5e50836 */ /* 0x000fca0000000000 */
[----:B---3--:R-:W-:Y:S02]  /*7190*/  @P0 PRMT R229, R0, 0x654, R229 ;  /* 0x0000065400e50816 */ /* 0x008fe400000000e5 */
[----:B------:R0:W5:Y:S01]  /*71a0*/  LDL.LU R0, [R1+0x288] ;  /* 0x0002880001007983 */ /* 0x0001620000300800 */
[----:B------:R-:W-:Y:S01]  /*71b0*/  UISETP.GT.U32.AND UP0, UPT, UR13, 0x1, UPT ;  /* 0x000000010d00788c */ /* 0x000fe2000bf04070 */
[----:B------:R0:W-:Y:S05]  /*71c0*/  @P0 SYNCS.ARRIVE.TRANS64.RED.A1T0 RZ, [R229+URZ], RZ ;  /* 0x000000ffe5ff09a7 */ /* 0x0001ea000810043f */
[----:B------:R-:W-:-:S13]  /*71d0*/  PLOP3.LUT P0, PT, PT, PT, UP0, 0x80, 0x0 ;  /* 0x000000000000781c */ /* 0x000fda0003f0f008 */
[----:B0-----:R-:W-:Y:S05]  /*71e0*/  @P0 BRA `(.L_x_30) ;  /* 0x0000000000040947 */ /* 0x001fea0003800000 */
[----:B------:R-:W-:Y:S01]  /*71f0*/  BPT.TRAP 0x1 ;  /* 0x000000040000795c */ /* 0x000fe20000300000 */
.L_x_30:
[----:B------:R-:W-:Y:S02]  /*7200*/  UISETP.GT.AND UP2, UPT, UR26, 0x1, UPT ;  /* 0x000000011a00788c */ /* 0x000fe4000bf44270 */
[----:B------:R-:W-:Y:S02]  /*7210*/  UIADD3 UR23, UR23, 0x1, URZ ;  /* 0x0000000117177890 */ /* 0x000fe4000fffe03f */
[----:B------:R-:W-:Y:S02]  /*7220*/  UIADD3 UR25, UR25, 0x1, URZ ;  /* 0x0000000119197890 */ /* 0x000fe4000fffe03f */
[----:B------:R-:W-:Y:S01]  /*7230*/  PLOP3.LUT P0, PT, PT, PT, UP2, 0x80, 0x0 ;  /* 0x000000000000781c */ /* 0x000fe20003f0f028 */
[----:B------:R-:W-:Y:S02]  /*7240*/  UISETP.NE.AND UP0, UPT, UR23, 0x4, UPT ;  /* 0x000000041700788c */ /* 0x000fe4000bf05270 */
[----:B------:R-:W-:Y:S02]  /*7250*/  UIADD3 UR16, UR26, -0x1, URZ ;  /* 0xffffffff1a107890 */ /* 0x000fe4000fffe03f */
[----:B------:R-:W-:-:S02]  /*7260*/  USEL UR8, URZ, 0x1, UP0 ;  /* 0x000000013f087887 */ /* 0x000fc40008000000 */
[----:B------:R-:W-:Y:S02]  /*7270*/  UISETP.NE.AND UP1, UPT, UR25, 0x4, UPT ;  /* 0x000000041900788c */ /* 0x000fe4000bf25270 */
[----:B------:R-:W-:Y:S02]  /*7280*/  ULOP3.LUT UR24, UR24, UR8, URZ, 0x3c, !UPT ;  /* 0x0000000818187292 */ /* 0x000fe4000f8e3c3f */
[----:B------:R-:W-:Y:S02]  /*7290*/  USEL UR23, UR23, URZ, UP0 ;  /* 0x0000003f17177287 */ /* 0x000fe40008000000 */
[----:B------:R-:W-:Y:S01]  /*72a0*/  USEL UR25, UR25, URZ, UP1 ;  /* 0x0000003f19197287 */ /* 0x000fe20008800000 */
[----:B------:R-:W-:Y:S01]  /*72b0*/  UMOV UR8, 0x1 ;  /* 0x0000000100087882 */ /* 0x000fe20000000000 */
[----:B------:R-:W-:Y:S01]  /*72c0*/  UMOV UR26, UR16 ;  /* 0x00000010001a7c82 */ /* 0x000fe20008000000 */
[----:B------:R-:W-:Y:S09]  /*72d0*/  @P0 BRA `(.L_x_31) ;  /* 0xffffffd800000947 */ /* 0x000ff2000383ffff */
.L_x_23:
[----:B------:R-:W-:-:S04]  /*72e0*/  UISETP.NE.AND UP0, UPT, UR6, URZ, UPT ;  /* 0x0000003f0600728c */ /* 0x000fc8000bf05270 */
[----:B------:R-:W-:-:S06]  /*72f0*/  USEL UR6, URZ, 0x1, !UP0 ;  /* 0x000000013f067887 */ /* 0x000fcc000c000000 */
[----:B------:R-:W-:-:S13]  /*7300*/  ISETP.NE.AND P0, PT, RZ, UR6, PT ;  /* 0x00000006ff007c0c */ /* 0x000fda000bf05270 */
[----:B------:R-:W-:Y:S05]  /*7310*/  @!P0 BRA `(.L_x_32) ;  /* 0x0000002000dc8947 */ /* 0x000fea0003800000 */
[----:B------:R-:W-:Y:S02]  /*7320*/  WARPGROUP.DEPBAR.LE gsb0, 0x0 ;  /* 0x00008000000079c5 */ /* 0x000fe40000010000 */
[----:B-----5:R-:W-:Y:S01]  /*7330*/  FADD R227, R121, R227 ;  /* 0x000000e379e37221 */ /* 0x020fe20000000000 */
[----:B------:R-:W-:Y:S01]  /*7340*/  FADD R226, R122, R226 ;  /* 0x000000e27ae27221 */ /* 0x000fe20000000000 */
[----:B------:R-:W-:Y:S01]  /*7350*/  FADD R225, R123, R225 ;  /* 0x000000e17be17221 */ /* 0x000fe20000000000 */
[----:B------:R-:W-:Y:S01]  /*7360*/  FADD R224, R124, R224 ;  /* 0x000000e07ce07221 */ /* 0x000fe20000000000 */
[----:B------:R-:W-:Y:S01]  /*7370*/  FADD R223, R125, R223 ;  /* 0x000000df7ddf7221 */ /* 0x000fe20000000000 */
[----:B------:R2:W-:Y:S01]  /*7380*/  STL [R1+0x288], R227 ;  /* 0x000288e301007387 */ /* 0x0005e20000100800 */
[----:B------:R-:W-:Y:S01]  /*7390*/  FADD R222, R126, R222 ;  /* 0x000000de7ede7221 */ /* 0x000fe20000000000 */
        /* <DEDUP_REMOVED lines=8> */
[----:B--2---:R-:W2:Y:S01]  /*7420*/  LDL.LU R227, [R1] ;  /* 0x0000000001e37983 */ /* 0x004ea20000300800 */
[----:B------:R-:W-:Y:S01]  /*7430*/  FADD R21, R135, R21 ;  /* 0x0000001587157221 */ /* 0x000fe20000000000 */
[----:B------:R-:W-:Y:S01]  /*7440*/  FADD R20, R136, R20 ;  /* 0x0000001488147221 */ /* 0x000fe20000000000 */
[----:B------:R-:W-:Y:S01]  /*7450*/  FADD R19, R137, R19 ;  /* 0x0000001389137221 */ /* 0x000fe20000000000 */
[----:B------:R-:W-:Y:S01]  /*7460*/  STL [R1+0x28c], R226 ;  /* 0x00028ce201007387 */ /* 0x000fe20000100800 */
        /* <DEDUP_REMOVED lines=43> */
[----:B------:R4:W-:Y:S04]  /*7720*/  STL [R1+0x300], R5 ;  /* 0x0003000501007387 */ /* 0x0009e80000100800 */
[----:B----4-:R-:W4:Y:S04]  /*7730*/  LDL.LU R5, [R1+0x4] ;  /* 0x0000040001057983 */ /* 0x010f280000300800 */
[----:B------:R-:W3:Y:S04]  /*7740*/  LDL.LU R6, [R1+0x8] ;  /* 0x0000080001067983 */ /* 0x000ee80000300800 */
[----:B------:R-:W3:Y:S01]  /*7750*/  LDL.LU R7, [R1+0xc] ;  /* 0x00000c0001077983 */ /* 0x000ee20000300800 */
[----:B--2---:R-:W-:-:S05]  /*7760*/  FADD R227, R156, R227 ;  /* 0x000000e39ce37221 */ /* 0x004fca0000000000 */
[----:B------:R2:W-:Y:S04]  /*7770*/  STL [R1], R227 ;  /* 0x000000e301007387 */ /* 0x0005e80000100800 */
[----:B------:R-:W3:Y:S04]  /*7780*/  LDL.LU R8, [R1+0x10] ;  /* 0x0000100001087983 */ /* 0x000ee80000300800 */
        /* <DEDUP_REMOVED lines=26> */
[----:B--2---:R-:W2:Y:S01]  /*7930*/  LDL.LU R227, [R1+0x7c] ;  /* 0x00007c0001e37983 */ /* 0x004ea20000300800 */
[----:B----4-:R-:W-:Y:S01]  /*7940*/  FADD R5, R157, R5 ;  /* 0x000000059d057221 */ /* 0x010fe20000000000 */
[----:B---3--:R-:W-:-:S04]  /*7950*/  FADD R6, R158, R6 ;  /* 0x000000069e067221 */ /* 0x008fc80000000000 */
[----:B------:R3:W-:Y:S01]  /*7960*/  STL [R1+0x4], R5 ;  /* 0x0000040501007387 */ /* 0x0007e20000100800 */
[----:B------:R-:W-:-:S03]  /*7970*/  FADD R7, R159, R7 ;  /* 0x000000079f077221 */ /* 0x000fc60000000000 */
[----:B------:R4:W-:Y:S04]  /*7980*/  STL [R1+0x8], R6 ;  /* 0x0000080601007387 */ /* 0x0009e80000100800 */
[----:B------:R0:W-:Y:S01]  /*7990*/  STL [R1+0xc], R7 ;  /* 0x00000c0701007387 */ /* 0x0001e20000100800 */
[----:B------:R-:W-:Y:S01]  /*79a0*/  FADD R8, R160, R8 ;  /* 0x00000008a0087221 */ /* 0x000fe20000000000 */
[----:B------:R-:W-:-:S04]  /*79b0*/  FADD R9, R161, R9 ;  /* 0x00000009a1097221 */ /* 0x000fc80000000000 */
        /* <DEDUP_REMOVED lines=50> */
[----:B---3--:R-:W3:Y:S01]  /*7ce0*/  LDL.LU R5, [R1+0x80] ;  /* 0x0000800001057983 */ /* 0x008ee20000300800 */
[----:B--2---:R-:W-:-:S03]  /*7cf0*/  FADD R227, R187, R227 ;  /* 0x000000e3bbe37221 */ /* 0x004fc60000000000 */
[----:B------:R2:W-:Y:S04]  /*7d00*/  STL [R1+0x74], R225 ;  /* 0x000074e101007387 */ /* 0x0005e80000100800 */
[----:B----4-:R-:W4:Y:S04]  /*7d10*/  LDL.LU R6, [R1+0x84] ;  /* 0x0000840001067983 */ /* 0x010f280000300800 */
[----:B------:R2:W-:Y:S04]  /*7d20*/  STL [R1+0x78], R226 ;  /* 0x000078e201007387 */ /* 0x0005e80000100800 */
[----:B0-----:R-:W4:Y:S04]  /*7d30*/  LDL.LU R7, [R1+0x88] ;  /* 0x0000880001077983 */ /* 0x001f280000300800 */
[----:B------:R0:W-:Y:S04]  /*7d40*/  STL [R1+0x7c], R227 ;  /* 0x00007ce301007387 */ /* 0x0001e80000100800 */
        /* <DEDUP_REMOVED lines=25> */
[----:B--2---:R-:W2:Y:S04]  /*7ee0*/  LDL.LU R225, [R1+0xf0] ;  /* 0x0000f00001e17983 */ /* 0x004ea80000300800 */
[----:B------:R-:W2:Y:S04]  /*7ef0*/  LDL.LU R226, [R1+0xf4] ;  /* 0x0000f40001e27983 */ /* 0x000ea80000300800 */
[----:B0-----:R-:W2:Y:S01]  /*7f00*/  LDL.LU R227, [R1+0xf8] ;  /* 0x0000f80001e37983 */ /* 0x001ea20000300800 */
[----:B---3--:R-:W-:Y:S01]  /*7f10*/  FADD R5, R188, R5 ;  /* 0x00000005bc057221 */ /* 0x008fe20000000000 */
        /* <DEDUP_REMOVED lines=54> */
[----:B--2---:R-:W-:-:S03]  /*8280*/  FADD R225, R24, R225 ;  /* 0x000000e118e17221 */ /* 0x004fc60000000000 */
[----:B------:R2:W-:Y:S01]  /*8290*/  STL [R1+0xec], R224 ;  /* 0x0000ece001007387 */ /* 0x0005e20000100800 */
[----:B------:R-:W-:-:S03]  /*82a0*/  FADD R226, R25, R226 ;  /* 0x000000e219e27221 */ /* 0x000fc60000000000 */
[----:B0-----:R-:W2:Y:S01]  /*82b0*/  LDL.LU R5, [R1+0xfc] ;  /* 0x0000fc0001057983 */ /* 0x001ea20000300800 */
[----:B------:R-:W-:-:S03]  /*82c0*/  FADD R227, R26, R227 ;  /* 0x000000e31ae37221 */ /* 0x000fc60000000000 */
[----:B------:R0:W-:Y:S04]  /*82d0*/  STL [R1+0xf0], R225 ;  /* 0x0000f0e101007387 */ /* 0x0001e80000100800 */
[----:B-1----:R-:W2:Y:S04]  /*82e0*/  LDL.LU R6, [R1+0x100] ;  /* 0x0001000001067983 */ /* 0x002ea80000300800 */
[----:B------:R1:W-:Y:S04]  /*82f0*/  STL [R1+0xf4], R226 ;  /* 0x0000f4e201007387 */ /* 0x0003e80000100800 */
[----:B---3--:R-:W3:Y:S04]  /*8300*/  LDL.LU R7, [R1+0x104] ;  /* 0x0001040001077983 */ /* 0x008ee80000300800 */
[----:B------:R1:W-:Y:S04]  /*8310*/  STL [R1+0xf8], R227 ;  /* 0x0000f8e301007387 */ /* 0x0003e80000100800 */
        /* <DEDUP_REMOVED lines=25> */
[----:B0-----:R-:W2:Y:S04]  /*84b0*/  LDL.LU R225, [R1+0x16c] ;  /* 0x00016c0001e17983 */ /* 0x001ea80000300800 */
[----:B-1----:R-:W2:Y:S04]  /*84c0*/  LDL.LU R226, [R1+0x170] ;  /* 0x0001700001e27983 */ /* 0x002ea80000300800 */
[----:B------:R-:W2:Y:S01]  /*84d0*/  LDL.LU R227, [R1+0x174] ;  /* 0x0001740001e37983 */ /* 0x000ea20000300800 */
[----:B------:R-:W-:Y:S01]  /*84e0*/  FADD R5, R27, R5 ;  /* 0x000000051b057221 */ /* 0x000fe20000000000 */
[----:B------:R-:W-:-:S04]  /*84f0*/  FADD R6, R28, R6 ;  /* 0x000000061c067221 */ /* 0x000fc80000000000 */
        /* <DEDUP_REMOVED lines=180> */
[----:B------:R-:W2:Y:S04]  /*9040*/  LDL.LU R224, [R1+0x260] ;  /* 0x0002600001e07983 */ /* 0x000ea80000300800 */
[----:B0-----:R-:W2:Y:S04]  /*9050*/  LDL.LU R225, [R1+0x264] ;  /* 0x0002640001e17983 */ /* 0x001ea80000300800 */
[----:B-1----:R-:W2:Y:S04]  /*9060*/  LDL.LU R226, [R1+0x268] ;  /* 0x0002680001e27983 */ /* 0x002ea80000300800 */
[----:B------:R-:W2:Y:S01]  /*9070*/  LDL.LU R227, [R1+0x26c] ;  /* 0x00026c0001e37983 */ /* 0x000ea20000300800 */
[----:B------:R-:W-:-:S05]  /*9080*/  FADD R5, R89, R5 ;  /* 0x0000000559057221 */ /* 0x000fca0000000000 */
[----:B------:R0:W-:Y:S01]  /*9090*/  STL [R1+0x1f4], R5 ;  /* 0x0001f40501007387 */ /* 0x0001e20000100800 */
[----:B------:R-:W-:-:S03]  /*90a0*/  FADD R6, R90, R6 ;  /* 0x000000065a067221 */ /* 0x000fc60000000000 */
[----:B0-----:R0:W5:Y:S01]  /*90b0*/  LDL.LU R5, [R1+0x300] ;  /* 0x0003000001057983 */ /* 0x0011620000300800 */
[----:B---3--:R-:W-:-:S03]  /*90c0*/  FADD R7, R91, R7 ;  /* 0x000000075b077221 */ /* 0x008fc60000000000 */
[----:B------:R1:W-:Y:S01]  /*90d0*/  STL [R1+0x1f8], R6 ;  /* 0x0001f80601007387 */ /* 0x0003e20000100800 */
[----:B----4-:R-:W-:Y:S01]  /*90e0*/  FADD R8, R92, R8 ;  /* 0x000000085c087221 */ /* 0x010fe20000000000 */
[----:B------:R-:W-:Y:S02]  /*90f0*/  FADD R9, R93, R9 ;  /* 0x000000095d097221 */ /* 0x000fe40000000000 */
[----:B-1----:R0:W5:Y:S01]  /*9100*/  LDL.LU R6, [R1+0x2fc] ;  /* 0x0002fc0001067983 */ /* 0x0021620000300800 */
[----:B------:R-:W-:-:S03]  /*9110*/  FADD R10, R94, R10 ;  /* 0x0000000a5e0a7221 */ /* 0x000fc60000000000 */
[----:B------:R1:W-:Y:S01]  /*9120*/  STL [R1+0x1fc], R7 ;  /* 0x0001fc0701007387 */ /* 0x0003e20000100800 */
[----:B------:R-:W-:-:S03]  /*9130*/  FADD R11, R95, R11 ;  /* 0x0000000b5f0b7221 */ /* 0x000fc60000000000 */
[----:B-1----:R0:W5:Y:S01]  /*9140*/  LDL.LU R7, [R1+0x2f8] ;  /* 0x0002f80001077983 */ /* 0x0021620000300800 */
[----:B------:R-:W-:-:S03]  /*9150*/  FADD R12, R96, R12 ;  /* 0x0000000c600c7221 */ /* 0x000fc60000000000 */
[----:B------:R1:W-:Y:S01]  /*9160*/  STL [R1+0x200], R8 ;  /* 0x0002000801007387 */ /* 0x0003e20000100800 */
[----:B------:R-:W-:Y:S01]  /*9170*/  FADD R13, R97, R13 ;  /* 0x0000000d610d7221 */ /* 0x000fe20000000000 */
[----:B------:R-:W-:Y:S02]  /*9180*/  FADD R14, R98, R14 ;  /* 0x0000000e620e7221 */ /* 0x000fe40000000000 */
[----:B-1----:R0:W5:Y:S04]  /*9190*/  LDL.LU R8, [R1+0x2f4] ;  /* 0x0002f40001087983 */ /* 0x0021680000300800 */
[----:B------:R1:W-:Y:S01]  /*91a0*/  STL [R1+0x204], R9 ;  /* 0x0002040901007387 */ /* 0x0003e20000100800 */
[----:B------:R-:W-:Y:S01]  /*91b0*/  FADD R15, R99, R15 ;  /* 0x0000000f630f7221 */ /* 0x000fe20000000000 */
[----:B------:R-:W-:-:S02]  /*91c0*/  FADD R16, R100, R16 ;  /* 0x0000001064107221 */ /* 0x000fc40000000000 */
        /* <DEDUP_REMOVED lines=41> */
[----:B--2---:R-:W-:-:S03]  /*9460*/  FADD R222, R114, R222 ;  /* 0x000000de72de7221 */ /* 0x004fc60000000000 */
        /* <DEDUP_REMOVED lines=30> */
[----:B------:R-:W-:Y:S01]  /*9650*/  FADD R4, R152, R4 ;  /* 0x0000000498047221 */ /* 0x000fe20000000000 */
[----:B------:R-:W-:Y:S01]  /*9660*/  FADD R3, R153, R3 ;  /* 0x0000000399037221 */ /* 0x000fe20000000000 */
[----:B------:R-:W-:Y:S01]  /*9670*/  FADD R2, R154, R2 ;  /* 0x000000029a027221 */ /* 0x000fe20000000000 */
[----:B------:R-:W-:-:S07]  /*9680*/  FADD R0, R155, R0 ;  /* 0x000000009b007221 */ /* 0x000fce0000000000 */
.L_x_32:
[----:B------:R-:W-:Y:S02]  /*9690*/  WARPGROUP.DEPBAR.LE gsb0, 0x0 ;  /* 0x00008000000079c5 */ /* 0x000fe40000010000 */
[----:B------:R-:W2:Y:S02]  /*96a0*/  LDC R24, c[0x0][0x28c] ;  /* 0x0000a300ff187b82 */ /* 0x000ea40000000800 */
[----:B--2---:R-:W-:-:S13]  /*96b0*/  ISETP.GE.AND P0, PT, R24, 0x1, PT ;  /* 0x000000011800780c */ /* 0x004fda0003f06270 */
[----:B------:R-:W-:Y:S05]  /*96c0*/  @!P0 BRA `(.L_x_33) ;  /* 0x0000000000688947 */ /* 0x000fea0003800000 */
[----:B------:R-:W-:-:S06]  /*96d0*/  UISETP.NE.AND UP0, UPT, UR22, 0x3, UPT ;  /* 0x000000031600788c */ /* 0x000fcc000bf05270 */
[----:B------:R-:W-:-:S13]  /*96e0*/  PLOP3.LUT P0, PT, PT, PT, UP0, 0x80, 0x0 ;  /* 0x000000000000781c */ /* 0x000fda0003f0f008 */
[----:B------:R-:W-:Y:S05]  /*96f0*/  @!P0 BRA `(.L_x_34) ;  /* 0x0000000000048947 */ /* 0x000fea0003800000 */
[----:B------:R-:W-:Y:S01]  /*9700*/  BPT.TRAP 0x1 ;  /* 0x000000040000795c */ /* 0x000fe20000300000 */
.L_x_34:
[----:B-----5:R2:W-:Y:S04]  /*9710*/  STL [R1+0x28c], R2 ;  /* 0x00028c0201007387 */ /* 0x0205e80000100800 */
[----:B--2---:R-:W2:Y:S04]  /*9720*/  LDL R2, [R1+0x270] ;  /* 0x0002700001027983 */ /* 0x004ea80000100800 */
[----:B------:R4:W-:Y:S04]  /*9730*/  STL [R1+0x288], R0 ;  /* 0x0002880001007387 */ /* 0x0009e80000100800 */
[----:B----4-:R-:W4:Y:S01]  /*9740*/  LDL R0, [R1+0x274] ;  /* 0x0002740001007983 */ /* 0x010f220000100800 */
[----:B------:R-:W-:Y:S01]  /*9750*/  UISETP.LT.AND UP1, UPT, UR10, 0x1, UPT ;  /* 0x000000010a00788c */ /* 0x000fe2000bf21270 */
[----:B------:R-:W-:Y:S01]  /*9760*/  IMAD.U32 R25, RZ, RZ, UR12 ;  /* 0x0000000cff197e24 */ /* 0x000fe2000f8e00ff */
[----:B--2---:R-:W-:-:S02]  /*9770*/  ISETP.NE.AND P0, PT, R2, RZ, PT ;  /* 0x000000ff0200720c */ /* 0x004fc40003f05270 */
[----:B------:R2:W5:Y:S11]  /*9780*/  LDL.LU R2, [R1+0x28c] ;  /* 0x00028c0001027983 */ /* 0x0005760000300800 */
[----:B------:R-:W-:-:S05]  /*9790*/  VOTEU.ANY UP0, P0 ;  /* 0x00000000003f7886 */ /* 0x000fca0000000100 */
[----:B------:R-:W-:-:S04]  /*97a0*/  @UP0 USEL UR6, UR10, 0x1, UP1 ;  /* 0x000000010a060887 */ /* 0x000fc80008800000 */
[----:B------:R-:W-:-:S06]  /*97b0*/  @UP0 UIADD3 UR6, UR5, UR10, -UR6 ;  /* 0x0000000a05060290 */ /* 0x000fcc000fffe806 */
[----:B------:R-:W-:-:S04]  /*97c0*/  IMAD.U32 R24, RZ, RZ, UR6 ;  /* 0x00000006ff187e24 */ /* 0x000fc8000f8e00ff */
[----:B------:R-:W-:-:S05]  /*97d0*/  @P0 IMAD.SHL.U32 R24, R24, 0x8, RZ ;  /* 0x0000000818180824 */ /* 0x000fca00078e00ff */
[----:B------:R-:W-:-:S04]  /*97e0*/  @P0 LOP3.LUT R24, R24, 0x18, RZ, 0xc0, !PT ;  /* 0x0000001818180812 */ /* 0x000fc800078ec0ff */
[----:B------:R-:W-:-:S04]  /*97f0*/  @P0 IADD3 R24, R25, 0x20, R24 ;  /* 0x0000002019180810 */ /* 0x000fc80007ffe018 */
[----:B----4-:R-:W-:Y:S02]  /*9800*/  @P0 PRMT R24, R0, 0x654, R24 ;  /* 0x0000065400180816 */ /* 0x010fe40000000018 */
[----:B------:R2:W5:Y:S01]  /*9810*/  LDL.LU R0, [R1+0x288] ;  /* 0x0002880001007983 */ /* 0x0005620000300800 */
[----:B------:R-:W-:Y:S01]  /*9820*/  UISETP.GT.U32.AND UP0, UPT, UR13, 0x1, UPT ;  /* 0x000000010d00788c */ /* 0x000fe2000bf04070 */
[----:B------:R2:W-:Y:S05]  /*9830*/  @P0 SYNCS.ARRIVE.TRANS64.RED.A1T0 RZ, [R24+URZ], RZ ;  /* 0x000000ff18ff09a7 */ /* 0x0005ea000810043f */
[----:B------:R-:W-:-:S13]  /*9840*/  PLOP3.LUT P0, PT, PT, PT, UP0, 0x80, 0x0 ;  /* 0x000000000000781c */ /* 0x000fda0003f0f008 */
[----:B--2---:R-:W-:Y:S05]  /*9850*/  @P0 BRA `(.L_x_33) ;  /* 0x0000000000040947 */ /* 0x004fea0003800000 */
[----:B------:R-:W-:Y:S01]  /*9860*/  BPT.TRAP 0x1 ;  /* 0x000000040000795c */ /* 0x000fe20000300000 */
.L_x_33:
[----:B------:R2:W-:Y:S01]  /*9870*/  STL [R1+0x290], R3 ;  /* 0x0002900301007387 */ /* 0x0005e20000100800 */
[----:B------:R-:W4:Y:S01]  /*9880*/  LDC R28, c[0x0][0x288] ;  /* 0x0000a200ff1c7b82 */ /* 0x000f220000000800 */
[----:B------:R-:W-:Y:S02]  /*9890*/  ULDC UR6, c[0x0][0x284] ;  /* 0x0000a10000067ab9 */ /* 0x000fe40000000800 */
[----:B--2---:R-:W2:Y:S04]  /*98a0*/  LDL.LU R3, [R1+0x284] ;  /* 0x0002840001037983 */ /* 0x004ea80000300800 */
[----:B-----5:R0:W-:Y:S04]  /*98b0*/  STL [R1+0x28c], R2 ;  /* 0x00028c0201007387 */ /* 0x0201e80000100800 */
[----:B------:R1:W-:Y:S01]  /*98c0*/  STL [R1+0x288], R0 ;  /* 0x0002880001007387 */ /* 0x0003e20000100800 */
[----:B0-----:R-:W0:Y:S03]  /*98d0*/  S2R R2, SR_TID.X ;  /* 0x0000000000027919 */ /* 0x001e260000002100 */
[----:B-1----:R-:W3:Y:S01]  /*98e0*/  LDL.LU R0, [R1+0x280] ;  /* 0x0002800001007983 */ /* 0x002ee20000300800 */
[----:B------:R-:W-:Y:S01]  /*98f0*/  IMAD.MOV.U32 R37, RZ, RZ, RZ ;  /* 0x000000ffff257224 */ /* 0x000fe200078e00ff */
[----:B0-----:R-:W-:-:S02]  /*9900*/  SHF.R.U32.HI R24, RZ, 0x7, R2 ;  /* 0x00000007ff187819 */ /* 0x001fc40000011602 */
[----:B------:R-:W-:Y:S02]  /*9910*/  SHF.R.U32.HI R25, RZ, 0x2, R2 ;  /* 0x00000002ff197819 */ /* 0x000fe40000011602 */
[----:B------:R-:W-:Y:S02]  /*9920*/  LOP3.LUT R24, R24, 0x1, RZ, 0xc0, !PT ;  /* 0x0000000118187812 */ /* 0x000fe400078ec0ff */
[----:B------:R-:W-:Y:S02]  /*9930*/  LOP3.LUT R26, R2, 0x60, RZ, 0xc0, !PT ;  /* 0x00000060021a7812 */ /* 0x000fe400078ec0ff */
[----:B------:R-:W-:Y:S01]  /*9940*/  LOP3.LUT R25, R25, 0x7, RZ, 0xc0, !PT ;  /* 0x0000000719197812 */ /* 0x000fe200078ec0ff */
[----:B------:R-:W-:Y:S01]  /*9950*/  IMAD.SHL.U32 R30, R24, 0x40, RZ ;  /* 0x00000040181e7824 */ /* 0x000fe200078e00ff */
[----:B------:R-:W-:-:S04]  /*9960*/  SHF.R.U32.HI R26, RZ, 0x1, R26 ;  /* 0x00000001ff1a7819 */ /* 0x000fc8000001161a */
[--C-:B------:R-:W-:Y:S02]  /*9970*/  IADD3 R29, RZ, -R26, -R25.reuse ;  /* 0x8000001aff1d7210 */ /* 0x100fe40007ffe819 */
[----:B------:R-:W-:-:S04]  /*9980*/  LOP3.LUT R25, R30, 0x40, R25, 0xe2, !PT ;  /* 0x000000401e197812 */ /* 0x000fc800078ee219 */
[----:B------:R-:W-:Y:S01]  /*9990*/  LOP3.LUT R36, R25, R26, RZ, 0xfc, !PT ;  /* 0x0000001a19247212 */ /* 0x000fe200078efcff */
[C---:B------:R-:W-:Y:S01]  /*99a0*/  IMAD.SHL.U32 R34, R2.reuse, 0x2, RZ ;  /* 0x0000000202227824 */ /* 0x040fe200078e00ff */
[----:B------:R-:W-:Y:S01]  /*99b0*/  LOP3.LUT R27, R2, 0x3, RZ, 0xc0, !PT ;  /* 0x00000003021b7812 */ /* 0x000fe200078ec0ff */
[----:B--2---:R-:W-:Y:S02]  /*99c0*/  IMAD R41, R3, 0xc0, RZ ;  /* 0x000000c003297824 */ /* 0x004fe400078e02ff */
[----:B------:R0:W5:Y:S01]  /*99d0*/  LDL.LU R3, [R1+0x290] ;  /* 0x0002900001037983 */ /* 0x0001620000300800 */
[----:B------:R-:W-:Y:S02]  /*99e0*/  IMAD R29, R24, -0x40, R29 ;  /* 0xffffffc0181d7824 */ /* 0x000fe400078e021d */
[----:B----4-:R-:W-:Y:S01]  /*99f0*/  ISETP.GE.AND P0, PT, R41, R28, PT ;  /* 0x0000001c2900720c */ /* 0x010fe20003f06270 */
[----:B------:R0:W5:Y:S01]  /*9a00*/  LDL.LU R2, [R1+0x28c] ;  /* 0x00028c0001027983 */ /* 0x0001620000300800 */
[----:B------:R-:W-:-:S02]  /*9a10*/  IMAD R24, R27, -0x2, R28 ;  /* 0xfffffffe1b187824 */ /* 0x000fc400078e021c */
[C---:B---3--:R-:W-:Y:S02]  /*9a20*/  IMAD R40, R0.reuse, 0xc0, RZ ;  /* 0x000000c000287824 */ /* 0x048fe400078e02ff */
[----:B------:R-:W-:Y:S02]  /*9a30*/  IMAD.WIDE R36, R0, 0xc0, R36 ;  /* 0x000000c000247825 */ /* 0x000fe400078e0224 */
[----:B------:R0:W5:Y:S01]  /*9a40*/  LDL.LU R0, [R1+0x288] ;  /* 0x0002880001007983 */ /* 0x0001620000300800 */
[C---:B------:R-:W-:Y:S02]  /*9a50*/  ISETP.GE.OR P0, PT, R40.reuse, UR6, P0 ;  /* 0x0000000628007c0c */ /* 0x040fe40008706670 */
[----:B------:R-:W-:Y:S01]  /*9a60*/  IADD3 R40, -R40, UR6, R29 ;  /* 0x0000000628287c10 */ /* 0x000fe2000fffe11d */
[----:B------:R-:W-:Y:S01]  /*9a70*/  IMAD.MOV.U32 R42, RZ, RZ, -0x1 ;  /* 0xffffffffff2a7424 */ /* 0x000fe200078e00ff */
[----:B------:R-:W-:Y:S01]  /*9a80*/  LOP3.LUT R34, R41, 0x6, R34, 0xf8, !PT ;  /* 0x0000000629227812 */ /* 0x000fe200078ef822 */
[----:B------:R-:W-:-:S08]  /*9a90*/  IMAD.IADD R41, R24, 0x1, -R41 ;  /* 0x0000000118297824 */ /* 0x000fd000078e0a29 */
[----:B0-----:R-:W-:Y:S05]  /*9aa0*/  @P0 BRA `(.L_x_35) ;  /* 0x000000e4000c0947 */ /* 0x001fea0003800000 */
[----:B------:R-:W0:Y:S01]  /*9ab0*/  LDC.64 R24, c[0x0][0x5c8] ;  /* 0x00017200ff187b82 */ /* 0x000e220000000a00 */
[----:B------:R-:W-:Y:S01]  /*9ac0*/  USHF.R.S32.HI UR8, URZ, 0x1f, UR9 ;  /* 0x0000001f3f087899 */ /* 0x000fe20008011409 */
[--C-:B------:R-:W-:Y:S01]  /*9ad0*/  SHF.R.S32.HI R35, RZ, 0x1f, R34.reuse ;  /* 0x0000001fff237819 */ /* 0x100fe20000011422 */
[----:B------:R-:W-:Y:S01]  /*9ae0*/  ULDC.64 UR16, c[0x0][0x5d0] ;  /* 0x0001740000107ab9 */ /* 0x000fe20000000a00 */
[----:B------:R-:W-:Y:S01]  /*9af0*/  BSSY B0, `(.L_x_35) ;  /* 0x0000e3e000007945 */ /* 0x000fe20003800000 */
[----:B------:R-:W-:Y:S02]  /*9b00*/  UIMAD UR6, UR8, UR16, URZ ;  /* 0x00000010080672a4 */ /* 0x000fe4000f8e023f */
[----:B------:R-:W-:Y:S02]  /*9b10*/  IMAD.U32 R31, RZ, RZ, UR16 ;  /* 0x00000010ff1f7e24 */ /* 0x000fe4000f8e00ff */
[----:B------:R-:W-:Y:S02]  /*9b20*/  UIMAD UR6, UR9, UR17, UR6 ;  /* 0x00000011090672a4 */ /* 0x000fe4000f8e0206 */
[----:B------:R-:W-:-:S04]  /*9b30*/  IMAD.WIDE.U32 R30, R31, UR9, R34 ;  /* 0x000000091f1e7c25 */ /* 0x000fc8000f8e0022 */
[----:B------:R-:W-:Y:S01]  /*9b40*/  VIADD R31, R31, UR6 ;  /* 0x000000061f1f7c36 */ /* 0x000fe20008000000 */
[----:B------:R-:W-:Y:S01]  /*9b50*/  ULDC.64 UR6, c[0x0][0x5c0] ;  /* 0x0001700000067ab9 */ /* 0x000fe20000000a00 */
[-C--:B0-----:R-:W-:Y:S02]  /*9b60*/  IMAD R26, R37, R24.reuse, RZ ;  /* 0x00000018251a7224 */ /* 0x081fe400078e02ff */
[----:B------:R-:W-:-:S04]  /*9b70*/  IMAD.WIDE.U32 R30, R36, R24, R30 ;  /* 0x00000018241e7225 */ /* 0x000fc800078e001e */
[----:B------:R-:W-:Y:S01]  /*9b80*/  IMAD R27, R36, R25, R26 ;  /* 0x00000019241b7224 */ /* 0x000fe200078e021a */
[----:B------:R-:W-:Y:S01]  /*9b90*/  IADD3 R32, P5, R30, UR6, RZ ;  /* 0x000000061e207c10 */ /* 0x000fe2000ffbe0ff */
[C---:B------:R-:W-:Y:S01]  /*9ba0*/  IMAD.SHL.U32 R29, R24.reuse, 0x8, RZ ;  /* 0x00000008181d7824 */ /* 0x040fe200078e00ff */
[C---:B------:R-:W-:Y:S01]  /*9bb0*/  LEA R26, P2, R24.reuse, R30, 0x7 ;  /* 0x0000001e181a7211 */ /* 0x040fe200078438ff */
[----:B------:R-:W-:Y:S01]  /*9bc0*/  IMAD.IADD R38, R31, 0x1, R27 ;  /* 0x000000011f267824 */ /* 0x000fe200078e021b */
[----:B------:R-:W-:Y:S02]  /*9bd0*/  SHF.L.U64.HI R27, R24, 0x3, R25 ;  /* 0x00000003181b7819 */ /* 0x000fe40000010219 */
[----:B------:R-:W-:Y:S02]  /*9be0*/  IADD3 R30, P0, P1, R30, UR6, R29 ;  /* 0x000000061e1e7c10 */ /* 0x000fe4000f91e01d */
[----:B------:R-:W-:Y:S02]  /*9bf0*/  IADD3.X R33, R38, UR7, RZ, P5, !PT ;  /* 0x0000000726217c10 */ /* 0x000fe4000affe4ff */
[----:B------:R-:W-:-:S02]  /*9c00*/  FSETP.NEU.AND P5, PT, RZ, UR21, PT ;  /* 0x00000015ff007c0b */ /* 0x000fc4000bfad000 */
[----:B------:R-:W-:Y:S02]  /*9c10*/  LEA.HI.X R24, R24, R38, R25, 0x7, P2 ;  /* 0x0000002618187211 */ /* 0x000fe400010f3c19 */
[C---:B------:R-:W-:Y:S02]  /*9c20*/  IADD3 R28, P2, P4, R26.reuse, UR6, R29 ;  /* 0x000000061a1c7c10 */ /* 0x040fe4000fc5e01d */
[----:B------:R-:W-:Y:S02]  /*9c30*/  IADD3 R26, P6, R26, UR6, RZ ;  /* 0x000000061a1a7c10 */ /* 0x000fe4000ffde0ff */
[--C-:B------:R-:W-:Y:S02]  /*9c40*/  IADD3.X R31, R38, UR7, R27.reuse, P0, P1 ;  /* 0x00000007261f7c10 */ /* 0x100fe400087e241b */
[C---:B------:R-:W-:Y:S02]  /*9c50*/  IADD3.X R29, R24.reuse, UR7, R27, P2, P4 ;  /* 0x00000007181d7c10 */ /* 0x040fe400097e841b */
[----:B------:R-:W-:Y:S01]  /*9c60*/  IADD3.X R27, R24, UR7, RZ, P6, !PT ;  /* 0x00000007181b7c10 */ /* 0x000fe2000b7fe4ff */
[----:B------:R-:W-:Y:S06]  /*9c70*/  @!P5 BRA `(.L_x_36) ;  /* 0x000000a80014d947 */ /* 0x000fec0003800000 */
[----:B------:R-:W-:Y:S01]  /*9c80*/  ULDC.64 UR6, c[0x0][0x5b8] ;  /* 0x00016e0000067ab9 */ /* 0x000fe20000000a00 */
[----:B------:R-:W-:Y:S01]  /*9c90*/  BSSY B1, `(.L_x_37) ;  /* 0x0000013000017945 */ /* 0x000fe20003800000 */
[----:B------:R-:W-:Y:S01]  /*9ca0*/  IMAD.U32 R25, RZ, RZ, UR6 ;  /* 0x00000006ff197e24 */ /* 0x000fe2000f8e00ff */
[----:B------:R-:W-:-:S03]  /*9cb0*/  UIMAD UR6, UR8, UR6, URZ ;  /* 0x00000006080672a4 */ /* 0x000fc6000f8e023f */
[----:B------:R-:W-:Y:S01]  /*9cc0*/  IMAD.WIDE.U32 R34, R25, UR9, R34 ;  /* 0x0000000919227c25 */ /* 0x000fe2000f8e0022 */
[----:B------:R-:W-:-:S03]  /*9cd0*/  UIMAD UR6, UR9, UR7, UR6 ;  /* 0x00000007090672a4 */ /* 0x000fc6000f8e0206 */
[--C-:B------:R-:W-:Y:S01]  /*9ce0*/  IMAD.MOV.U32 R38, RZ, RZ, R34.reuse ;  /* 0x000000ffff267224 */ /* 0x100fe200078e0022 */
[----:B------:R-:W-:Y:S01]  /*9cf0*/  ULDC.64 UR8, c[0x0][0x5a8] ;  /* 0x00016a0000087ab9 */ /* 0x000fe20000000a00 */
[----:B------:R-:W-:Y:S01]  /*9d00*/  PRMT R34, RZ, 0x7610, R34 ;  /* 0x00007610ff227816 */ /* 0x000fe20000000022 */
[----:B------:R-:W-:Y:S01]  /*9d10*/  VIADD R39, R35, UR6 ;  /* 0x0000000623277c36 */ /* 0x000fe20008000000 */
[----:B------:R-:W-:Y:S02]  /*9d20*/  ULDC.64 UR6, c[0x0][0x5b0] ;  /* 0x00016c0000067ab9 */ /* 0x000fe40000000a00 */
[----:B------:R-:W-:Y:S02]  /*9d30*/  IMAD R35, R37, UR6, RZ ;  /* 0x0000000625237c24 */ /* 0x000fe4000f8e02ff */
[----:B------:R-:W-:-:S04]  /*9d40*/  IMAD.WIDE.U32 R24, R36, UR6, R38 ;  /* 0x0000000624187c25 */ /* 0x000fc8000f8e0026 */
[----:B------:R-:W-:Y:S01]  /*9d50*/  IMAD R35, R36, UR7, R35 ;  /* 0x0000000724237c24 */ /* 0x000fe2000f8e0223 */
[----:B------:R-:W-:-:S04]  /*9d60*/  IADD3 R24, P0, R24, UR8, RZ ;  /* 0x0000000818187c10 */ /* 0x000fc8000ff1e0ff */
[----:B------:R-:W-:Y:S02]  /*9d70*/  IADD3.X R25, R25, UR9, R35, P0, !PT ;  /* 0x0000000919197c10 */ /* 0x000fe400087fe423 */
[----:B------:R-:W-:-:S04]  /*9d80*/  ISETP.GE.AND P0, PT, R40, 0x1, PT ;  /* 0x000000012800780c */ /* 0x000fc80003f06270 */
[----:B------:R-:W-:-:S13]  /*9d90*/  ISETP.LT.OR P2, PT, R41, 0x1, !P0 ;  /* 0x000000012900780c */ /* 0x000fda0004741670 */
[----:B------:R-:W-:Y:S05]  /*9da0*/  @P2 BRA `(.L_x_38) ;  /* 0x0000000000042947 */ /* 0x000fea0003800000 */
[----:B------:R0:W5:Y:S02]  /*9db0*/  LDG.E.U8 R34, desc[UR14][R24.64] ;  /* 0x0000000e18227981 */ /* 0x000164000c1e1100 */
.L_x_38:
[----:B------:R-:W-:Y:S05]  /*9dc0*/  BSYNC B1 ;  /* 0x0000000000017941 */ /* 0x000fea0003800000 */
.L_x_37:
[----:B-----5:R-:W-:Y:S01]  /*9dd0*/  LOP3.LUT R34, R34, 0xff, RZ, 0xc0, !PT ;  /* 0x000000ff22227812 */ /* 0x020fe200078ec0ff */
[----:B------:R-:W-:Y:S01]  /*9de0*/  BSSY B1, `(.L_x_39) ;  /* 0x000000f000017945 */ /* 0x000fe20003800000 */
[----:B------:R-:W-:Y:S02]  /*9df0*/  ISETP.LT.OR P4, PT, R41, 0x2, !P0 ;  /* 0x000000022900780c */ /* 0x000fe40004781670 */
[----:B------:R-:W-:Y:S02]  /*9e00*/  F2FP.F16.E4M3.UNPACK_B R34, R34 ;  /* 0x00000022ff22723e */ /* 0x000fe400020006ff */
[----:B------:R-:W-:-:S03]  /*9e10*/  IADD3 R45, P1, R36, 0x8, RZ ;  /* 0x00000008242d7810 */ /* 0x000fc60007f3e0ff */
[----:B------:R-:W-:-:S05]  /*9e20*/  HADD2.F32 R34, -RZ, R34.H0_H0 ;  /* 0x20000022ff227230 */ /* 0x000fca0000004100 */
[----:B------:R-:W-:Y:S01]  /*9e30*/  FMUL R35, R34, UR21 ;  /* 0x0000001522237c20 */ /* 0x000fe20008400000 */
[----:B------:R-:W-:-:S03]  /*9e40*/  IMAD.X R34, RZ, RZ, R37, P1 ;  /* 0x000000ffff227224 */ /* 0x000fc600008e0625 */
[----:B------:R-:W-:Y:S01]  /*9e50*/  FFMA R35, R228, UR20, R35 ;  /* 0x00000014e4237c23 */ /* 0x000fe20008000023 */
[----:B------:R-:W-:-:S04]  /*9e60*/  IMAD R34, R34, UR6, RZ ;  /* 0x0000000622227c24 */ /* 0x000fc8000f8e02ff */
[----:B------:R-:W-:Y:S01]  /*9e70*/  F2FP.SATFINITE.E4M3.F32.PACK_AB_MERGE_C R35, RZ, R35, RZ ;  /* 0x00000023ff23723e */ /* 0x000fe200048070ff */
[--C-:B------:R-:W-:Y:S01]  /*9e80*/  IMAD R47, R45, UR7, R34.reuse ;  /* 0x000000072d2f7c24 */ /* 0x100fe2000f8e0222 */
[----:B------:R-:W-:-:S03]  /*9e90*/  PRMT R34, RZ, 0x7610, R34 ;  /* 0x00007610ff227816 */ /* 0x000fc60000000022 */
[----:B------:R1:W-:Y:S01]  /*9ea0*/  @!P2 STG.E.U8 desc[UR14][R32.64], R35 ;  /* 0x000000232000a986 */ /* 0x0003e2000c10110e */
[----:B------:R-:W-:Y:S05]  /*9eb0*/  @P4 BRA `(.L_x_40) ;  /* 0x0000000000044947 */ /* 0x000fea0003800000 */
[----:B------:R2:W5:Y:S02]  /*9ec0*/  LDG.E.U8 R34, desc[UR14][R24.64+0x1] ;  /* 0x0000010e18227981 */ /* 0x000564000c1e1100 */
.L_x_40:
[----:B------:R-:W-:Y:S05]  /*9ed0*/  BSYNC B1 ;  /* 0x0000000000017941 */ /* 0x000fea0003800000 */
.L_x_39:
[----:B-----5:R-:W-:Y:S01]  /*9ee0*/  LOP3.LUT R43, R34, 0xff, RZ, 0xc0, !PT ;  /* 0x000000ff222b7812 */ /* 0x020fe200078ec0ff */
[----:B-1----:R-:W-:Y:S01]  /*9ef0*/  IMAD.WIDE.U32 R34, R45, UR6, R38 ;  /* 0x000000062d227c25 */ /* 0x002fe2000f8e0026 */
[----:B------:R-:W-:Y:S02]  /*9f00*/  BSSY B1, `(.L_x_41) ;  /* 0x000000e000017945 */ /* 0x000fe40003800000 */
[----:B------:R-:W-:Y:S02]  /*9f10*/  F2FP.F16.E4M3.UNPACK_B R43, R43 ;  /* 0x0000002bff2b723e */ /* 0x000fe400020006ff */
[----:B------:R-:W-:-:S03]  /*9f20*/  IADD3 R34, P1, R34, UR8, RZ ;  /* 0x0000000822227c10 */ /* 0x000fc6000ff3e0ff */
[----:B------:R-:W-:Y:S01]  /*9f30*/  HADD2.F32 R43, -RZ, R43.H0_H0 ;  /* 0x2000002bff2b7230 */ /* 0x000fe20000004100 */
[----:B------:R-:W-:Y:S02]  /*9f40*/  IADD3.X R35, R35, UR9, R47, P1, !PT ;  /* 0x0000000923237c10 */ /* 0x000fe40008ffe42f */
[----:B------:R-:W-:Y:S02]  /*9f50*/  ISETP.GE.AND P1, PT, R40, 0x9, PT ;  /* 0x000000092800780c */ /* 0x000fe40003f26270 */
[----:B------:R-:W-:Y:S01]  /*9f60*/  FMUL R44, R43, UR21 ;  /* 0x000000152b2c7c20 */ /* 0x000fe20008400000 */
[----:B------:R-:W-:Y:S02]  /*9f70*/  PRMT R43, RZ, 0x7610, R43 ;  /* 0x00007610ff2b7816 */ /* 0x000fe4000000002b */
[----:B------:R-:W-:Y:S01]  /*9f80*/  ISETP.LT.OR P2, PT, R41, 0x1, !P1 ;  /* 0x000000012900780c */ /* 0x000fe20004f41670 */
[----:B------:R-:W-:-:S05]  /*9f90*/  FFMA R44, R227, UR20, R44 ;  /* 0x00000014e32c7c23 */ /* 0x000fca000800002c */
[----:B------:R-:W-:-:S05]  /*9fa0*/  F2FP.SATFINITE.E4M3.F32.PACK_AB_MERGE_C R45, RZ, R44, RZ ;  /* 0x0000002cff2d723e */ /* 0x000fca00048070ff */
[----:B------:R1:W-:Y:S02]  /*9fb0*/  @!P4 STG.E.U8 desc[UR14][R32.64+0x1], R45 ;  /* 0x0000012d2000c986 */ /* 0x0003e4000c10110e */
[----:B------:R-:W-:Y:S05]  /*9fc0*/  @P2 BRA `(.L_x_42) ;  /* 0x0000000000042947 */ /* 0x000fea0003800000 */
[----:B------:R3:W5:Y:S02]  /*9fd0*/  LDG.E.U8 R43, desc[UR14][R34.64] ;  /* 0x0000000e222b7981 */ /* 0x000764000c1e1100 */
.L_x_42:
[----:B------:R-:W-:Y:S05]  /*9fe0*/  BSYNC B1 ;  /* 0x0000000000017941 */ /* 0x000fea0003800000 */
.L_x_41:
[----:B-----5:R-:W-:Y:S01]  /*9ff0*/  LOP3.LUT R43, R43, 0xff, RZ, 0xc0, !PT ;  /* 0x000000ff2b2b7812 */ /* 0x020fe200078ec0ff */
[----:B------:R-:W-:Y:S01]  /*a000*/  BSSY B1, `(.L_x_43) ;  /* 0x000000b000017945 */ /* 0x000fe20003800000 */
[----:B------:R-:W-:Y:S02]  /*a010*/  ISETP.LT.OR P4, PT, R41, 0x2, !P1 ;  /* 0x000000022900780c */ /* 0x000fe40004f81670 */
[----:B------:R-:W-:-:S05]  /*a020*/  F2FP.F16.E4M3.UNPACK_B R43, R43 ;  /* 0x0000002bff2b723e */ /* 0x000fca00020006ff */
[----:B------:R-:W-:-:S05]  /*a030*/  HADD2.F32 R43, -RZ, R43.H0_H0 ;  /* 0x2000002bff2b7230 */ /* 0x000fca0000004100 */
[----:B------:R-:W-:-:S04]  /*a040*/  FMUL R43, R43, UR21 ;  /* 0x000000152b2b7c20 */ /* 0x000fc80008400000 */
[----:B------:R-:W-:-:S05]  /*a050*/  FFMA R43, R226, UR20, R43 ;  /* 0x00000014e22b7c23 */ /* 0x000fca000800002b */
[----:B-1----:R-:W-:Y:S02]  /*a060*/  F2FP.SATFINITE.E4M3.F32.PACK_AB_MERGE_C R45, RZ, R43, RZ ;  /* 0x0000002bff2d723e */ /* 0x002fe400048070ff */
[----:B------:R-:W-:-:S03]  /*a070*/  PRMT R43, RZ, 0x7610, R43 ;  /* 0x00007610ff2b7816 */ /* 0x000fc6000000002b */
[----:B------:R1:W-:Y:S01]  /*a080*/  @!P2 STG.E.U8 desc[UR14][R30.64], R45 ;  /* 0x0000002d1e00a986 */ /* 0x0003e2000c10110e */
[----:B------:R-:W-:Y:S05]  /*a090*/  @P4 BRA `(.L_x_44) ;  /* 0x0000000000044947 */ /* 0x000fea0003800000 */
[----:B------:R4:W5:Y:S02]  /*a0a0*/  LDG.E.U8 R43, desc[UR14][R34.64+0x1] ;  /* 0x0000010e222b7981 */ /* 0x000964000c1e1100 */
.L_x_44:
[----:B------:R-:W-:Y:S05]  /*a0b0*/  BSYNC B1 ;  /* 0x0000000000017941 */ /* 0x000fea0003800000 */
.L_x_43:
[----:B-----5:R-:W-:Y:S01]  /*a0c0*/  LOP3.LUT R43, R43, 0xff, RZ, 0xc0, !PT ;  /* 0x000000ff2b2b7812 */ /* 0x020fe200078ec0ff */
[----:B------:R-:W-:Y:S01]  /*a0d0*/  BSSY B1, `(.L_x_45) ;  /* 0x000000b000017945 */ /* 0x000fe20003800000 */
[----:B------:R-:W-:Y:S02]  /*a0e0*/  ISETP.LT.OR P2, PT, R41, 0x9, !P0 ;  /* 0x000000092900780c */ /* 0x000fe40004741670 */
[----:B------:R-:W-:-:S05]  /*a0f0*/  F2FP.F16.E4M3.UNPACK_B R43, R43 ;  /* 0x0000002bff2b723e */ /* 0x000fca00020006ff */
[----:B------:R-:W-:-:S05]  /*a100*/  HADD2.F32 R43, -RZ, R43.H0_H0 ;  /* 0x2000002bff2b7230 */ /* 0x000fca0000004100 */
[----:B------:R-:W-:Y:S01]  /*a110*/  FMUL R44, R43, UR21 ;  /* 0x000000152b2c7c20 */ /* 0x000fe20008400000 */
[----:B------:R-:W-:-:S03]  /*a120*/  PRMT R43, RZ, 0x7610, R43 ;  /* 0x00007610ff2b7816 */ /* 0x000fc6000000002b */
[----:B------:R-:W-:-:S05]  /*a130*/  FFMA R44, R225, UR20, R44 ;  /* 0x00000014e12c7c23 */ /* 0x000fca000800002c */
[----:B-1----:R-:W-:-:S05]  /*a140*/  F2FP.SATFINITE.E4M3.F32.PACK_AB_MERGE_C R45, RZ, R44, RZ ;  /* 0x0000002cff2d723e */ /* 0x002fca00048070ff */
[----:B------:R1:W-:Y:S01]  /*a150*/  @!P4 STG.E.U8 desc[UR14][R30.64+0x1], R45 ;  /* 0x0000012d1e00c986 */ /* 0x0003e2000c10110e */
[----:B------:R-:W-:Y:S05]  /*a160*/  @P2 BRA `(.L_x_46) ;  /* 0x0000000000042947 */ /* 0x000fea0003800000 */
[----:B------:R0:W5:Y:S02]  /*a170*/  LDG.E.U8 R43, desc[UR14][R24.64+0x8] ;  /* 0x0000080e182b7981 */ /* 0x000164000c1e1100 */
.L_x_46:
[----:B------:R-:W-:Y:S05]  /*a180*/  BSYNC B1 ;  /* 0x0000000000017941 */ /* 0x000fea0003800000 */
.L_x_45:
        /* <DEDUP_REMOVED lines=12> */
.L_x_48:
[----:B------:R-:W-:Y:S05]  /*a250*/  BSYNC B1 ;  /* 0x0000000000017941 */ /* 0x000fea0003800000 */
.L_x_47:
        /* <DEDUP_REMOVED lines=12> */
.L_x_50:
[----:B------:R-:W-:Y:S05]  /*a320*/  BSYNC B1 ;  /* 0x0000000000017941 */ /* 0x000fea0003800000 */
.L_x_49:
        /* <DEDUP_REMOVED lines=12> */
.L_x_52:
[----:B------:R-:W-:Y:S05]  /*a3f0*/  BSYNC B1 ;  /* 0x0000000000017941 */ /* 0x000fea0003800000 */
.L_x_51:
        /* <DEDUP_REMOVED lines=12> */
.L_x_54:
[----:B------:R-:W-:Y:S05]  /*a4c0*/  BSYNC B1 ;  /* 0x0000000000017941 */ /* 0x000fea0003800000 */
.L_x_53:
        /* <DEDUP_REMOVED lines=12> */
.L_x_56:
[----:B------:R-:W-:Y:S05]  /*a590*/  BSYNC B1 ;  /* 0x0000000000017941 */ /* 0x000fea0003800000 */
.L_x_55:
        /* <DEDUP_REMOVED lines=12> */
.L_x_58:
[----:B------:R-:W-:Y:S05]  /*a660*/  BSYNC B1 ;  /* 0x0000000000017941 */ /* 0x000fea0003800000 */
.L_x_57:
        /* <DEDUP_REMOVED lines=12> */
.L_x_60:
[----:B------:R-:W-:Y:S05]  /*a730*/  BSYNC B1 ;  /* 0x0000000000017941 */ /* 0x000fea0003800000 */
.L_x_59:
        /* <DEDUP_REMOVED lines=12> */
.L_x_62:
[----:B------:R-:W-:Y:S05]  /*a800*/  BSYNC B1 ;  /* 0x0000000000017941 */ /* 0x000fea0003800000 */
.L_x_61:
        /* <DEDUP_REMOVED lines=12> */
.L_x_64:
[----:B------:R-:W-:Y:S05]  /*a8d0*/  BSYNC B1 ;  /* 0x0000000000017941 */ /* 0x000fea0003800000 */
.L_x_63:
[----:B-----5:R-:W-:Y:S01]  /*a8e0*/  LOP3.LUT R43, R43, 0xff, RZ, 0xc0, !PT ;  /* 0x000000ff2b2b7812 */ /* 0x020fe200078ec0ff */
[----:B------:R-:W-:Y:S01]  /*a8f0*/  BSSY B1, `(.L_x_65) ;  /* 0x000000b000017945 */ /* 0x000fe20003800000 */
[----:B------:R-:W-:Y:S02]  /*a900*/  ISETP.LT.OR P2, PT, R41, 0x19, !P1 ;  /* 0x000000192900780c */ /* 0x000fe40004f41670 */
[----:B------:R-:W-:-:S05]  /*a910*/  F2FP.F16.E4M3.UNPACK_B R43, R43 ;  /* 0x0000002bff2b723e */ /* 0x000fca00020006ff */
[----:B------:R-:W-:-:S05]  /*a920*/  HADD2.F32 R43, -RZ, R43.H0_H0 ;  /* 0x2000002bff2b7230 */ /* 0x000fca0000004100 */
[----:B------:R-:W-:-:S04]  /*a930*/  FMUL R44, R43, UR21 ;  /* 0x000000152b2c7c20 */ /* 0x000fc80008400000 */
[----:B------:R-:W-:Y:S01]  /*a940*/  FFMA R44, R23, UR20, R44 ;  /* 0x00000014172c7c23 */ /* 0x000fe2000800002c */
[----:B------:R-:W-:-:S04]  /*a950*/  PRMT R23, RZ, 0x7610, R23 ;  /* 0x00007610ff177816 */ /* 0x000fc80000000017 */
[----:B------:R-:W-:-:S05]  /*a960*/  F2FP.SATFINITE.E4M3.F32.PACK_AB_MERGE_C R43, RZ, R44, RZ ;  /* 0x0000002cff2b723e */ /* 0x000fca00048070ff */
[----:B------:R0:W-:Y:S01]  /*a970*/  @!P4 STG.E.U8 desc[UR14][R32.64+0x19], R43 ;  /* 0x0000192b2000c986 */ /* 0x0001e2000c10110e */
[----:B------:R-:W-:Y:S05]  /*a980*/  @P2 BRA `(.L_x_66) ;  /* 0x0000000000042947 */ /* 0x000fea0003800000 */
[----:B------:R0:W5:Y:S02]  /*a990*/  LDG.E.U8 R23, desc[UR14][R34.64+0x18] ;  /* 0x0000180e22177981 */ /* 0x000164000c1e1100 */
.L_x_66:
[----:B------:R-:W-:Y:S05]  /*a9a0*/  BSYNC B1 ;  /* 0x0000000000017941 */ /* 0x000fea0003800000 */
.L_x_65:
        /* <DEDUP_REMOVED lines=12> */
.L_x_68:
[----:B------:R-:W-:Y:S05]  /*aa70*/  BSYNC B1 ;  /* 0x0000000000017941 */ /* 0x000fea0003800000 */
.L_x_67:
        /* <DEDUP_REMOVED lines=8> */
[----:B0-----:R-:W-:-:S05]  /*ab00*/  F2FP.SATFINITE.E4M3.F32.PACK_AB_MERGE_C R23, RZ, R22, RZ ;  /* 0x00000016ff17723e */ /* 0x001fca00048070ff */
[----:B------:R0:W-:Y:S01]  /*ab10*/  @!P4 STG.E.U8 desc[UR14][R30.64+0x19], R23 ;  /* 0x000019171e00c986 */ /* 0x0001e2000c10110e */
[----:B------:R-:W-:Y:S05]  /*ab20*/  @P2 BRA `(.L_x_70) ;  /* 0x0000000000042947 */ /* 0x000fea0003800000 */
[----:B------:R0:W5:Y:S02]  /*ab30*/  LDG.E.U8 R21, desc[UR14][R24.64+0x20] ;  /* 0x0000200e18157981 */ /* 0x000164000c1e1100 */
.L_x_70:
[----:B------:R-:W-:Y:S05]  /*ab40*/  BSYNC B1 ;  /* 0x0000000000017941 */ /* 0x000fea0003800000 */
.L_x_69:
        /* <DEDUP_REMOVED lines=12> */
.L_x_72:
[----:B------:R-:W-:Y:S05]  /*ac10*/  BSYNC B1 ;  /* 0x0000000000017941 */ /* 0x000fea0003800000 */
.L_x_71:
        /* <DEDUP_REMOVED lines=12> */
.L_x_74:
[----:B------:R-:W-:Y:S05]  /*ace0*/  BSYNC B1 ;  /* 0x0000000000017941 */ /* 0x000fea0003800000 */
.L_x_73:
        /* <DEDUP_REMOVED lines=12> */
.L_x_76:
[----:B------:R-:W-:Y:S05]  /*adb0*/  BSYNC B1 ;  /* 0x0000000000017941 */ /* 0x000fea0003800000 */
.L_x_75:
        /* <DEDUP_REMOVED lines=12> */
.L_x_78:
[----:B------:R-:W-:Y:S05]  /*ae80*/  BSYNC B1 ;  /* 0x0000000000017941 */ /* 0x000fea0003800000 */
.L_x_77:
        /* <DEDUP_REMOVED lines=12> */
.L_x_80:
[----:B------:R-:W-:Y:S05]  /*af50*/  BSYNC B1 ;  /* 0x0000000000017941 */ /* 0x000fea0003800000 */
.L_x_79:
        /* <DEDUP_REMOVED lines=12> */
.L_x_82:
[----:B------:R-:W-:Y:S05]  /*b020*/  BSYNC B1 ;  /* 0x0000000000017941 */ /* 0x000fea0003800000 */
.L_x_81:
        /* <DEDUP_REMOVED lines=12> */
.L_x_84:
[----:B------:R-:W-:Y:S05]  /*b0f0*/  BSYNC B1 ;  /* 0x0000000000017941 */ /* 0x000fea0003800000 */
.L_x_83:
        /* <DEDUP_REMOVED lines=12> */
.L_x_86:
[----:B------:R-:W-:Y:S05]  /*b1c0*/  BSYNC B1 ;  /* 0x0000000000017941 */ /* 0x000fea0003800000 */
.L_x_85:
        /* <DEDUP_REMOVED lines=12> */
.L_x_88:
[----:B------:R-:W-:Y:S05]  /*b290*/  BSYNC B1 ;  /* 0x0000000000017941 */ /* 0x000fea0003800000 */
.L_x_87:
        /* <DEDUP_REMOVED lines=12> */
.L_x_90:
[----:B------:R-:W-:Y:S05]  /*b360*/  BSYNC B1 ;  /* 0x0000000000017941 */ /* 0x000fea0003800000 */
.L_x_89:
        /* <DEDUP_REMOVED lines=12> */
.L_x_92:
[----:B------:R-:W-:Y:S05]  /*b430*/  BSYNC B1 ;  /* 0x0000000000017941 */ /* 0x000fea0003800000 */
.L_x_91:
        /* <DEDUP_REMOVED lines=12> */
.L_x_94:
[----:B------:R-:W-:Y:S05]  /*b500*/  BSYNC B1 ;  /* 0x0000000000017941 */ /* 0x000fea0003800000 */
.L_x_93:
        /* <DEDUP_REMOVED lines=12> */
.L_x_96:
[----:B------:R-:W-:Y:S05]  /*b5d0*/  BSYNC B1 ;  /* 0x0000000000017941 */ /* 0x000fea0003800000 */
.L_x_95:
        /* <DEDUP_REMOVED lines=12> */
.L_x_98:
[----:B------:R-:W-:Y:S05]  /*b6a0*/  BSYNC B1 ;  /* 0x0000000000017941 */ /* 0x000fea0003800000 */
.L_x_97:
        /* <DEDUP_REMOVED lines=12> */
.L_x_100:
[----:B------:R-:W-:Y:S05]  /*b770*/  BSYNC B1 ;  /* 0x0000000000017941 */ /* 0x000fea0003800000 */
.L_x_99:
        /* <DEDUP_REMOVED lines=12> */
.L_x_102:
[----:B------:R-:W-:Y:S05]  /*b840*/  BSYNC B1 ;  /* 0x0000000000017941 */ /* 0x000fea0003800000 */
.L_x_101:
        /* <DEDUP_REMOVED lines=12> */
.L_x_104:
[----:B------:R-:W-:Y:S05]  /*b910*/  BSYNC B1 ;  /* 0x0000000000017941 */ /* 0x000fea0003800000 */
.L_x_103:
        /* <DEDUP_REMOVED lines=12> */
.L_x_106:
[----:B------:R-:W-:Y:S05]  /*b9e0*/  BSYNC B1 ;  /* 0x0000000000017941 */ /* 0x000fea0003800000 */
.L_x_105:
        /* <DEDUP_REMOVED lines=12> */
.L_x_108:
[----:B------:R-:W-:Y:S05]  /*bab0*/  BSYNC B1 ;  /* 0x0000000000017941 */ /* 0x000fea0003800000 */
.L_x_107:
[----:B-----5:R-:W-:Y:S01]  /*bac0*/  LOP3.LUT R2, R2, 0xff, RZ, 0xc0, !PT ;  /* 0x000000ff02027812 */ /* 0x020fe200078ec0ff */
[----:B------:R-:W-:Y:S01]  /*bad0*/  BSSY B1, `(.L_x_109) ;  /* 0x000000b000017945 */ /* 0x000fe20003800000 */
[----:B------:R-:W-:Y:S02]  /*bae0*/  ISETP.LT.OR P2, PT, R41, 0x49, !P0 ;  /* 0x000000492900780c */ /* 0x000fe40004741670 */
[----:B------:R-:W-:-:S05]  /*baf0*/  F2FP.F16.E4M3.UNPACK_B R2, R2 ;  /* 0x00000002ff02723e */ /* 0x000fca00020006ff */
[----:B------:R-:W-:-:S05]  /*bb00*/  HADD2.F32 R2, -RZ, R2.H0_H0 ;  /* 0x20000002ff027230 */ /* 0x000fca0000004100 */
[----:B0-----:R-:W-:-:S04]  /*bb10*/  FMUL R3, R2, UR21 ;  /* 0x0000001502037c20 */ /* 0x001fc80008400000 */
[----:B------:R-:W-:Y:S01]  /*bb20*/  FFMA R3, R0, UR20, R3 ;  /* 0x0000001400037c23 */ /* 0x000fe20008000003 */
[----:B------:R-:W-:-:S04]  /*bb30*/  PRMT R0, RZ, 0x7610, R0 ;  /* 0x00007610ff007816 */ /* 0x000fc80000000000 */
[----:B------:R-:W-:-:S05]  /*bb40*/  F2FP.SATFINITE.E4M3.F32.PACK_AB_MERGE_C R3, RZ, R3, RZ ;  /* 0x00000003ff03723e */ /* 0x000fca00048070ff */
[----:B------:R0:W-:Y:S01]  /*bb50*/  @!P4 STG.E.U8 desc[UR14][R30.64+0x41], R3 ;  /* 0x000041031e00c986 */ /* 0x0001e2000c10110e */
[----:B------:R-:W-:Y:S05]  /*bb60*/  @P2 BRA `(.L_x_110) ;  /* 0x0000000000042947 */ /* 0x000fea0003800000 */
[----:B------:R0:W5:Y:S02]  /*bb70*/  LDG.E.U8 R0, desc[UR14][R24.64+0x48] ;  /* 0x0000480e18007981 */ /* 0x000164000c1e1100 */
.L_x_110:
[----:B------:R-:W-:Y:S05]  /*bb80*/  BSYNC B1 ;  /* 0x0000000000017941 */ /* 0x000fea0003800000 */
.L_x_109:
[----:B------:R-:W2:Y:S01]  /*bb90*/  LDL.LU R2, [R1] ;  /* 0x0000000001027983 */ /* 0x000ea20000300800 */
[----:B-----5:R-:W-:Y:S01]  /*bba0*/  LOP3.LUT R0, R0, 0xff, RZ, 0xc0, !PT ;  /* 0x000000ff00007812 */ /* 0x020fe200078ec0ff */
[----:B------:R-:W-:Y:S01]  /*bbb0*/  BSSY B1, `(.L_x_111) ;  /* 0x000000b000017945 */ /* 0x000fe20003800000 */
[----:B------:R-:W-:Y:S02]  /*bbc0*/  ISETP.LT.OR P4, PT, R41, 0x4a, !P0 ;  /* 0x0000004a2900780c */ /* 0x000fe40004781670 */
[----:B------:R-:W-:-:S05]  /*bbd0*/  F2FP.F16.E4M3.UNPACK_B R0, R0 ;  /* 0x00000000ff00723e */ /* 0x000fca00020006ff */
[----:B------:R-:W-:-:S05]  /*bbe0*/  HADD2.F32 R0, -RZ, R0.H0_H0 ;  /* 0x20000000ff007230 */ /* 0x000fca0000004100 */
[----:B------:R-:W-:-:S04]  /*bbf0*/  FMUL R0, R0, UR21 ;  /* 0x0000001500007c20 */ /* 0x000fc80008400000 */
[----:B--2---:R-:W-:-:S05]  /*bc00*/  FFMA R0, R2, UR20, R0 ;  /* 0x0000001402007c23 */ /* 0x004fca0008000000 */
[----:B0-----:R-:W-:Y:S02]  /*bc10*/  F2FP.SATFINITE.E4M3.F32.PACK_AB_MERGE_C R3, RZ, R0, RZ ;  /* 0x00000000ff03723e */ /* 0x001fe400048070ff */
[----:B------:R-:W-:-:S03]  /*bc20*/  PRMT R0, RZ, 0x7610, R0 ;  /* 0x00007610ff007816 */ /* 0x000fc60000000000 */
[----:B------:R0:W-:Y:S01]  /*bc30*/  @!P2 STG.E.U8 desc[UR14][R32.64+0x48], R3 ;  /* 0x000048032000a986 */ /* 0x0001e2000c10110e */
[----:B------:R-:W-:Y:S05]  /*bc40*/  @P4 BRA `(.L_x_112) ;  /* 0x0000000000044947 */ /* 0x000fea0003800000 */
[----:B------:R2:W5:Y:S02]  /*bc50*/  LDG.E.U8 R0, desc[UR14][R24.64+0x49] ;  /* 0x0000490e18007981 */ /* 0x000564000c1e1100 */
.L_x_112:
[----:B------:R-:W-:Y:S05]  /*bc60*/  BSYNC B1 ;  /* 0x0000000000017941 */ /* 0x000fea0003800000 */
.L_x_111:
[----:B------:R-:W3:Y:S01]  /*bc70*/  LDL.LU R2, [R1+0x4] ;  /* 0x0000040001027983 */ /* 0x000ee20000300800 */
[----:B-----5:R-:W-:Y:S01]  /*bc80*/  LOP3.LUT R0, R0, 0xff, RZ, 0xc0, !PT ;  /* 0x000000ff00007812 */ /* 0x020fe200078ec0ff */
[----:B------:R-:W-:Y:S01]  /*bc90*/  BSSY B1, `(.L_x_113) ;  /* 0x000000b000017945 */ /* 0x000fe20003800000 */
[----:B------:R-:W-:Y:S02]  /*bca0*/  ISETP.LT.OR P2, PT, R41, 0x49, !P1 ;  /* 0x000000492900780c */ /* 0x000fe40004f41670 */
[----:B------:R-:W-:-:S05]  /*bcb0*/  F2FP.F16.E4M3.UNPACK_B R0, R0 ;  /* 0x00000000ff00723e */ /* 0x000fca00020006ff */
[----:B------:R-:W-:-:S05]  /*bcc0*/  HADD2.F32 R0, -RZ, R0.H0_H0 ;  /* 0x20000000ff007230 */ /* 0x000fca0000004100 */
[----:B------:R-:W-:-:S04]  /*bcd0*/  FMUL R0, R0, UR21 ;  /* 0x0000001500007c20 */ /* 0x000fc80008400000 */
[----:B---3--:R-:W-:-:S05]  /*bce0*/  FFMA R0, R2, UR20, R0 ;  /* 0x0000001402007c23 */ /* 0x008fca0008000000 */
[----:B0-----:R-:W-:Y:S02]  /*bcf0*/  F2FP.SATFINITE.E4M3.F32.PACK_AB_MERGE_C R3, RZ, R0, RZ ;  /* 0x00000000ff03723e */ /* 0x001fe400048070ff */
[----:B------:R-:W-:-:S03]  /*bd00*/  PRMT R0, RZ, 0x7610, R0 ;  /* 0x00007610ff007816 */ /* 0x000fc60000000000 */
[----:B------:R0:W-:Y:S01]  /*bd10*/  @!P4 STG.E.U8 desc[UR14][R32.64+0x49], R3 ;  /* 0x000049032000c986 */ /* 0x0001e2000c10110e */
[----:B------:R-:W-:Y:S05]  /*bd20*/  @P2 BRA `(.L_x_114) ;  /* 0x0000000000042947 */ /* 0x000fea0003800000 */
[----:B------:R3:W5:Y:S02]  /*bd30*/  LDG.E.U8 R0, desc[UR14][R34.64+0x48] ;  /* 0x0000480e22007981 */ /* 0x000764000c1e1100 */
.L_x_114:
[----:B------:R-:W-:Y:S05]  /*bd40*/  BSYNC B1 ;  /* 0x0000000000017941 */ /* 0x000fea0003800000 */
.L_x_113:
[----:B------:R-:W2:Y:S01]  /*bd50*/  LDL.LU R2, [R1+0x8] ;  /* 0x0000080001027983 */ /* 0x000ea20000300800 */
        /* <DEDUP_REMOVED lines=12> */
.L_x_116:
[----:B------:R-:W-:Y:S05]  /*be20*/  BSYNC B1 ;  /* 0x0000000000017941 */ /* 0x000fea0003800000 */
.L_x_115:
        /* <DEDUP_REMOVED lines=13> */
.L_x_118:
[----:B------:R-:W-:Y:S05]  /*bf00*/  BSYNC B1 ;  /* 0x0000000000017941 */ /* 0x000fea0003800000 */
.L_x_117:
        /* <DEDUP_REMOVED lines=13> */
.L_x_120:
[----:B------:R-:W-:Y:S05]  /*bfe0*/  BSYNC B1 ;  /* 0x0000000000017941 */ /* 0x000fea0003800000 */
.L_x_119:
        /* <DEDUP_REMOVED lines=13> */
.L_x_122:
[----:B------:R-:W-:Y:S05]  /*c0c0*/  BSYNC B1 ;  /* 0x0000000000017941 */ /* 0x000fea0003800000 */
.L_x_121:
        /* <DEDUP_REMOVED lines=13> */
.L_x_124:
[----:B------:R-:W-:Y:S05]  /*c1a0*/  BSYNC B1 ;  /* 0x0000000000017941 */ /* 0x000fea0003800000 */
.L_x_123:
        /* <DEDUP_REMOVED lines=13> */
.L_x_126:
[----:B------:R-:W-:Y:S05]  /*c280*/  BSYNC B1 ;  /* 0x0000000000017941 */ /* 0x000fea0003800000 */
.L_x_125:
        /* <DEDUP_REMOVED lines=13> */
.L_x_128:
[----:B------:R-:W-:Y:S05]  /*c360*/  BSYNC B1 ;  /* 0x0000000000017941 */ /* 0x000fea0003800000 */
.L_x_127:
        /* <DEDUP_REMOVED lines=13> */
.L_x_130:
[----:B------:R-:W-:Y:S05]  /*c440*/  BSYNC B1 ;  /* 0x0000000000017941 */ /* 0x000fea0003800000 */
.L_x_129:
        /* <DEDUP_REMOVED lines=13> */
.L_x_132:
[----:B------:R-:W-:Y:S05]  /*c520*/  BSYNC B1 ;  /* 0x0000000000017941 */ /* 0x000fea0003800000 */
.L_x_131:
        /* <DEDUP_REMOVED lines=13> */
.L_x_134:
[----:B------:R-:W-:Y:S05]  /*c600*/  BSYNC B1 ;  /* 0x0000000000017941 */ /* 0x000fea0003800000 */
.L_x_133:
        /* <DEDUP_REMOVED lines=13> */
.L_x_136:
[----:B------:R-:W-:Y:S05]  /*c6e0*/  BSYNC B1 ;  /* 0x0000000000017941 */ /* 0x000fea0003800000 */
.L_x_135:
        /* <DEDUP_REMOVED lines=13> */
.L_x_138:
[----:B------:R-:W-:Y:S05]  /*c7c0*/  BSYNC B1 ;  /* 0x0000000000017941 */ /* 0x000fea0003800000 */
.L_x_137:
        /* <DEDUP_REMOVED lines=13> */
.L_x_140:
[----:B------:R-:W-:Y:S05]  /*c8a0*/  BSYNC B1 ;  /* 0x0000000000017941 */ /* 0x000fea0003800000 */
.L_x_139:
        /* <DEDUP_REMOVED lines=13> */
.L_x_142:
[----:B------:R-:W-:Y:S05]  /*c980*/  BSYNC B1 ;  /* 0x0000000000017941 */ /* 0x000fea0003800000 */
.L_x_141:
        /* <DEDUP_REMOVED lines=13> */
.L_x_144:
[----:B------:R-:W-:Y:S05]  /*ca60*/  BSYNC B1 ;  /* 0x0000000000017941 */ /* 0x000fea0003800000 */
.L_x_143:
        /* <DEDUP_REMOVED lines=13> */
.L_x_146:
[----:B------:R-:W-:Y:S05]  /*cb40*/  BSYNC B1 ;  /* 0x0000000000017941 */ /* 0x000fea0003800000 */
.L_x_145:
        /* <DEDUP_REMOVED lines=13> */
.L_x_148:
[----:B------:R-:W-:Y:S05]  /*cc20*/  BSYNC B1 ;  /* 0x0000000000017941 */ /* 0x000fea0003800000 */
.L_x_147:
        /* <DEDUP_REMOVED lines=13> */
.L_x_150:
[----:B------:R-:W-:Y:S05]  /*cd00*/  BSYNC B1 ;  /* 0x0000000000017941 */ /* 0x000fea0003800000 */
.L_x_149:
        /* <DEDUP_REMOVED lines=13> */
.L_x_152:
[----:B------:R-:W-:Y:S05]  /*cde0*/  BSYNC B1 ;  /* 0x0000000000017941 */ /* 0x000fea0003800000 */
.L_x_151:
        /* <DEDUP_REMOVED lines=13> */
.L_x_154:
[----:B------:R-:W-:Y:S05]  /*cec0*/  BSYNC B1 ;  /* 0x0000000000017941 */ /* 0x000fea0003800000 */
.L_x_153:
        /* <DEDUP_REMOVED lines=13> */
.L_x_156:
[----:B------:R-:W-:Y:S05]  /*cfa0*/  BSYNC B1 ;  /* 0x0000000000017941 */ /* 0x000fea0003800000 */
.L_x_155:
        /* <DEDUP_REMOVED lines=13> */
.L_x_158:
[----:B------:R-:W-:Y:S05]  /*d080*/  BSYNC B1 ;  /* 0x0000000000017941 */ /* 0x000fea0003800000 */
.L_x_157:
        /* <DEDUP_REMOVED lines=13> */
.L_x_160:
[----:B------:R-:W-:Y:S05]  /*d160*/  BSYNC B1 ;  /* 0x0000000000017941 */ /* 0x000fea0003800000 */
.L_x_159:
        /* <DEDUP_REMOVED lines=13> */
.L_x_162:
[----:B------:R-:W-:Y:S05]  /*d240*/  BSYNC B1 ;  /* 0x0000000000017941 */ /* 0x000fea0003800000 */
.L_x_161:
        /* <DEDUP_REMOVED lines=13> */
.L_x_164:
[----:B------:R-:W-:Y:S05]  /*d320*/  BSYNC B1 ;  /* 0x0000000000017941 */ /* 0x000fea0003800000 */
.L_x_163:
        /* <DEDUP_REMOVED lines=13> */
.L_x_166:
[----:B------:R-:W-:Y:S05]  /*d400*/  BSYNC B1 ;  /* 0x0000000000017941 */ /* 0x000fea0003800000 */
.L_x_165:
        /* <DEDUP_REMOVED lines=13> */
.L_x_168:
[----:B------:R-:W-:Y:S05]  /*d4e0*/  BSYNC B1 ;  /* 0x0000000000017941 */ /* 0x000fea0003800000 */
.L_x_167:
        /* <DEDUP_REMOVED lines=13> */
.L_x_170:
[----:B------:R-:W-:Y:S05]  /*d5c0*/  BSYNC B1 ;  /* 0x0000000000017941 */ /* 0x000fea0003800000 */
.L_x_169:
        /* <DEDUP_REMOVED lines=13> */
.L_x_172:
[----:B------:R-:W-:Y:S05]  /*d6a0*/  BSYNC B1 ;  /* 0x0000000000017941 */ /* 0x000fea0003800000 */
.L_x_171:
        /* <DEDUP_REMOVED lines=13> */
.L_x_174:
[----:B------:R-:W-:Y:S05]  /*d780*/  BSYNC B1 ;  /* 0x0000000000017941 */ /* 0x000fea0003800000 */
.L_x_173:
        /* <DEDUP_REMOVED lines=13> */
.L_x_176:
[----:B------:R-:W-:Y:S05]  /*d860*/  BSYNC B1 ;  /* 0x0000000000017941 */ /* 0x000fea0003800000 */
.L_x_175:
        /* <DEDUP_REMOVED lines=13> */
.L_x_178:
[----:B------:R-:W-:Y:S05]  /*d940*/  BSYNC B1 ;  /* 0x0000000000017941 */ /* 0x000fea0003800000 */
.L_x_177:
        /* <DEDUP_REMOVED lines=13> */
.L_x_180:
[----:B------:R-:W-:Y:S05]  /*da20*/  BSYNC B1 ;  /* 0x0000000000017941 */ /* 0x000fea0003800000 */
.L_x_179:
        /* <DEDUP_REMOVED lines=13> */
.L_x_182:
[----:B------:R-:W-:Y:S05]  /*db00*/  BSYNC B1 ;  /* 0x0000000000017941 */ /* 0x000fea0003800000 */
.L_x_181:
        /* <DEDUP_REMOVED lines=13> */
.L_x_184:
[----:B------:R-:W-:Y:S05]  /*dbe0*/  BSYNC B1 ;  /* 0x0000000000017941 */ /* 0x000fea0003800000 */
.L_x_183:
        /* <DEDUP_REMOVED lines=13> */
.L_x_186:
[----:B------:R-:W-:Y:S05]  /*dcc0*/  BSYNC B1 ;  /* 0x0000000000017941 */ /* 0x000fea0003800000 */
.L_x_185:
        /* <DEDUP_REMOVED lines=13> */
.L_x_188:
[----:B------:R-:W-:Y:S05]  /*dda0*/  BSYNC B1 ;  /* 0x0000000000017941 */ /* 0x000fea0003800000 */
.L_x_187:
        /* <DEDUP_REMOVED lines=13> */
.L_x_190:
[----:B------:R-:W-:Y:S05]  /*de80*/  BSYNC B1 ;  /* 0x0000000000017941 */ /* 0x000fea0003800000 */
.L_x_189:
        /* <DEDUP_REMOVED lines=13> */
.L_x_192:
[----:B------:R-:W-:Y:S05]  /*df60*/  BSYNC B1 ;  /* 0x0000000000017941 */ /* 0x000fea0003800000 */
.L_x_191:
        /* <DEDUP_REMOVED lines=13> */
.L_x_194:
[----:B------:R-:W-:Y:S05]  /*e040*/  BSYNC B1 ;  /* 0x0000000000017941 */ /* 0x000fea0003800000 */
.L_x_193:
        /* <DEDUP_REMOVED lines=13> */
.L_x_196:
[----:B------:R-:W-:Y:S05]  /*e120*/  BSYNC B1 ;  /* 0x0000000000017941 */ /* 0x000fea0003800000 */
.L_x_195:
        /* <DEDUP_REMOVED lines=13> */
.L_x_198:
[----:B------:R-:W-:Y:S05]  /*e200*/  BSYNC B1 ;  /* 0x0000000000017941 */ /* 0x000fea0003800000 */
.L_x_197:
        /* <DEDUP_REMOVED lines=13> */
.L_x_200:
[----:B------:R-:W-:Y:S05]  /*e2e0*/  BSYNC B1 ;  /* 0x0000000000017941 */ /* 0x000fea0003800000 */
.L_x_199:
        /* <DEDUP_REMOVED lines=13> */
.L_x_202:
[----:B------:R-:W-:Y:S05]  /*e3c0*/  BSYNC B1 ;  /* 0x0000000000017941 */ /* 0x000fea0003800000 */
.L_x_201:
        /* <DEDUP_REMOVED lines=13> */
.L_x_204:
[----:B------:R-:W-:Y:S05]  /*e4a0*/  BSYNC B1 ;  /* 0x0000000000017941 */ /* 0x000fea0003800000 */
.L_x_203:
        /* <DEDUP_REMOVED lines=13> */
.L_x_206:
[----:B------:R-:W-:Y:S05]  /*e580*/  BSYNC B1 ;  /* 0x0000000000017941 */ /* 0x000fea0003800000 */
.L_x_205:
        /* <DEDUP_REMOVED lines=13> */
.L_x_208:
[----:B------:R-:W-:Y:S05]  /*e660*/  BSYNC B1 ;  /* 0x0000000000017941 */ /* 0x000fea0003800000 */
.L_x_207:
        /* <DEDUP_REMOVED lines=13> */
.L_x_210:
[----:B------:R-:W-:Y:S05]  /*e740*/  BSYNC B1 ;  /* 0x0000000000017941 */ /* 0x000fea0003800000 */
.L_x_209:
        /* <DEDUP_REMOVED lines=13> */
.L_x_212:
[----:B------:R-:W-:Y:S05]  /*e820*/  BSYNC B1 ;  /* 0x0000000000017941 */ /* 0x000fea0003800000 */
.L_x_211:
        /* <DEDUP_REMOVED lines=13> */
.L_x_214:
[----:B------:R-:W-:Y:S05]  /*e900*/  BSYNC B1 ;  /* 0x0000000000017941 */ /* 0x000fea0003800000 */
.L_x_213:
        /* <DEDUP_REMOVED lines=13> */
.L_x_216:
[----:B------:R-:W-:Y:S05]  /*e9e0*/  BSYNC B1 ;  /* 0x0000000000017941 */ /* 0x000fea0003800000 */
.L_x_215:
        /* <DEDUP_REMOVED lines=13> */
.L_x_218:
[----:B------:R-:W-:Y:S05]  /*eac0*/  BSYNC B1 ;  /* 0x0000000000017941 */ /* 0x000fea0003800000 */
.L_x_217:
        /* <DEDUP_REMOVED lines=13> */
.L_x_220:
[----:B------:R-:W-:Y:S05]  /*eba0*/  BSYNC B1 ;  /* 0x0000000000017941 */ /* 0x000fea0003800000 */
.L_x_219:
        /* <DEDUP_REMOVED lines=13> */
.L_x_222:
[----:B------:R-:W-:Y:S05]  /*ec80*/  BSYNC B1 ;  /* 0x0000000000017941 */ /* 0x000fea0003800000 */
.L_x_221:
        /* <DEDUP_REMOVED lines=13> */
.L_x_224:
[----:B------:R-:W-:Y:S05]  /*ed60*/  BSYNC B1 ;  /* 0x0000000000017941 */ /* 0x000fea0003800000 */
.L_x_223:
        /* <DEDUP_REMOVED lines=13> */
.L_x_226:
[----:B------:R-:W-:Y:S05]  /*ee40*/  BSYNC B1 ;  /* 0x0000000000017941 */ /* 0x000fea0003800000 */
.L_x_225:
        /* <DEDUP_REMOVED lines=13> */
.L_x_228:
[----:B------:R-:W-:Y:S05]  /*ef20*/  BSYNC B1 ;  /* 0x0000000000017941 */ /* 0x000fea0003800000 */
.L_x_227:
[----:B------:R-:W3:Y:S01]  /*ef30*/  LDL.LU R6, [R1+0xec] ;  /* 0x0000ec0001067983 */ /* 0x000ee20000300800 */
[----:B-----5:R-:W-:Y:S01]  /*ef40*/  LOP3.LUT R0, R0, 0xff, RZ, 0xc0, !PT ;  /* 0x000000ff00007812 */ /* 0x020fe200078ec0ff */
[----:B------:R-:W-:Y:S01]  /*ef50*/  BSSY B1, `(.L_x_229) ;  /* 0x0000013000017945 */ /* 0x000fe20003800000 */
[----:B------:R-:W-:Y:S02]  /*ef60*/  IADD3 R5, P0, R36, 0x80, RZ ;  /* 0x0000008024057810 */ /* 0x000fe40007f1e0ff */
[----:B------:R-:W-:-:S03]  /*ef70*/  F2FP.F16.E4M3.UNPACK_B R0, R0 ;  /* 0x00000000ff00723e */ /* 0x000fc600020006ff */
[----:B------:R-:W-:Y:S01]  /*ef80*/  IMAD.X R2, RZ, RZ, R37, P0 ;  /* 0x000000ffff027224 */ /* 0x000fe200000e0625 */
[----:B------:R-:W-:Y:S01]  /*ef90*/  ISETP.GE.AND P0, PT, R40, 0x81, PT ;  /* 0x000000812800780c */ /* 0x000fe20003f06270 */
[----:B------:R-:W-:Y:S02]  /*efa0*/  HADD2.F32 R0, -RZ, R0.H0_H0 ;  /* 0x20000000ff007230 */ /* 0x000fe40000004100 */
[----:B------:R-:W-:Y:S01]  /*efb0*/  IMAD R4, R2, UR6, RZ ;  /* 0x0000000602047c24 */ /* 0x000fe2000f8e02ff */
[----:B------:R-:W-:Y:S01]  /*efc0*/  ISETP.LT.OR P4, PT, R41, 0x1, !P0 ;  /* 0x000000012900780c */ /* 0x000fe20004781670 */
[----:B0-----:R-:W-:-:S04]  /*efd0*/  IMAD.WIDE.U32 R2, R5, UR6, R38 ;  /* 0x0000000605027c25 */ /* 0x001fc8000f8e0026 */
[----:B------:R-:W-:Y:S01]  /*efe0*/  FMUL R0, R0, UR21 ;  /* 0x0000001500007c20 */ /* 0x000fe20008400000 */
[----:B------:R-:W-:Y:S01]  /*eff0*/  IMAD R5, R5, UR7, R4 ;  /* 0x0000000705057c24 */ /* 0x000fe2000f8e0204 */
[----:B------:R-:W-:-:S04]  /*f000*/  IADD3 R2, P2, R2, UR8, RZ ;  /* 0x0000000802027c10 */ /* 0x000fc8000ff5e0ff */
[----:B------:R-:W-:Y:S01]  /*f010*/  IADD3.X R3, R3, UR9, R5, P2, !PT ;  /* 0x0000000903037c10 */ /* 0x000fe200097fe405 */
[----:B---3--:R-:W-:-:S05]  /*f020*/  FFMA R0, R6, UR20, R0 ;  /* 0x0000001406007c23 */ /* 0x008fca0008000000 */
[----:B------:R-:W-:Y:S02]  /*f030*/  F2FP.SATFINITE.E4M3.F32.PACK_AB_MERGE_C R7, RZ, R0, RZ ;  /* 0x00000000ff07723e */ /* 0x000fe400048070ff */
[----:B------:R-:W-:-:S03]  /*f040*/  PRMT R0, RZ, 0x7610, R0 ;  /* 0x00007610ff007816 */ /* 0x000fc60000000000 */
[----:B------:R0:W-:Y:S01]  /*f050*/  @!P1 STG.E.U8 desc[UR14][R30.64+0xb9], R7 ;  /* 0x0000b9071e009986 */ /* 0x0001e2000c10110e */
[----:B------:R-:W-:Y:S05]  /*f060*/  @P4 BRA `(.L_x_230) ;  /* 0x0000000000044947 */ /* 0x000fea0003800000 */
[----:B------:R3:W5:Y:S02]  /*f070*/  LDG.E.U8 R0, desc[UR14][R2.64] ;  /* 0x0000000e02007981 */ /* 0x000764000c1e1100 */
.L_x_230:
[----:B------:R-:W-:Y:S05]  /*f080*/  BSYNC B1 ;  /* 0x0000000000017941 */ /* 0x000fea0003800000 */
.L_x_229:
        /* <DEDUP_REMOVED lines=8> */
[----:B------:R-:W-:Y:S02]  /*f110*/  F2FP.SATFINITE.E4M3.F32.PACK_AB_MERGE_C R5, RZ, R0, RZ ;  /* 0x00000000ff05723e */ /* 0x000fe400048070ff */
[----:B------:R-:W-:-:S03]  /*f120*/  PRMT R0, RZ, 0x7610, R0 ;  /* 0x00007610ff007816 */ /* 0x000fc60000000000 */
[----:B------:R2:W-:Y:S01]  /*f130*/  @!P4 STG.E.U8 desc[UR14][R26.64], R5 ;  /* 0x000000051a00c986 */ /* 0x0005e2000c10110e */
[----:B------:R-:W-:Y:S05]  /*f140*/  @P2 BRA `(.L_x_232) ;  /* 0x0000000000042947 */ /* 0x000fea0003800000 */
[----:B------:R0:W5:Y:S02]  /*f150*/  LDG.E.U8 R0, desc[UR14][R2.64+0x1] ;  /* 0x0000010e02007981 */ /* 0x000164000c1e1100 */
.L_x_232:
[----:B------:R-:W-:Y:S05]  /*f160*/  BSYNC B1 ;  /* 0x0000000000017941 */ /* 0x000fea0003800000 */
.L_x_231:
[----:B------:R-:W3:Y:S01]  /*f170*/  LDL.LU R4, [R1+0xf4] ;  /* 0x0000f40001047983 */ /* 0x000ee20000300800 */
[----:B-----5:R-:W-:Y:S01]  /*f180*/  LOP3.LUT R0, R0, 0xff, RZ, 0xc0, !PT ;  /* 0x000000ff00007812 */ /* 0x020fe200078ec0ff */
[----:B------:R-:W-:Y:S01]  /*f190*/  BSSY B1, `(.L_x_233) ;  /* 0x0000013000017945 */ /* 0x000fe20003800000 */
[----:B--2---:R-:W-:Y:S02]  /*f1a0*/  IADD3 R5, P1, R36, 0x88, RZ ;  /* 0x0000008824057810 */ /* 0x004fe40007f3e0ff */
[----:B------:R-:W-:-:S03]  /*f1b0*/  F2FP.F16.E4M3.UNPACK_B R0, R0 ;  /* 0x00000000ff00723e */ /* 0x000fc600020006ff */
[----:B------:R-:W-:Y:S01]  /*f1c0*/  IMAD.X R36, RZ, RZ, R37, P1 ;  /* 0x000000ffff247224 */ /* 0x000fe200008e0625 */
[----:B------:R-:W-:Y:S01]  /*f1d0*/  ISETP.GE.AND P1, PT, R40, 0x89, PT ;  /* 0x000000892800780c */ /* 0x000fe20003f26270 */
[----:B------:R-:W-:Y:S02]  /*f1e0*/  HADD2.F32 R0, -RZ, R0.H0_H0 ;  /* 0x20000000ff007230 */ /* 0x000fe40000004100 */
[----:B------:R-:W-:Y:S01]  /*f1f0*/  IMAD R36, R36, UR6, RZ ;  /* 0x0000000624247c24 */ /* 0x000fe2000f8e02ff */
[----:B------:R-:W-:Y:S01]  /*f200*/  ISETP.LT.OR P5, PT, R41, 0x1, !P1 ;  /* 0x000000012900780c */ /* 0x000fe20004fa1670 */
[----:B------:R-:W-:-:S04]  /*f210*/  IMAD.WIDE.U32 R38, R5, UR6, R38 ;  /* 0x0000000605267c25 */ /* 0x000fc8000f8e0026 */
[----:B------:R-:W-:Y:S01]  /*f220*/  FMUL R0, R0, UR21 ;  /* 0x0000001500007c20 */ /* 0x000fe20008400000 */
[----:B------:R-:W-:-:S03]  /*f230*/  IMAD R5, R5, UR7, R36 ;  /* 0x0000000705057c24 */ /* 0x000fc6000f8e0224 */
[----:B---3--:R-:W-:Y:S01]  /*f240*/  FFMA R0, R4, UR20, R0 ;  /* 0x0000001404007c23 */ /* 0x008fe20008000000 */
[----:B------:R-:W-:-:S04]  /*f250*/  IADD3 R4, P4, R38, UR8, RZ ;  /* 0x0000000826047c10 */ /* 0x000fc8000ff9e0ff */
[----:B0-----:R-:W-:Y:S02]  /*f260*/  F2FP.SATFINITE.E4M3.F32.PACK_AB_MERGE_C R7, RZ, R0, RZ ;  /* 0x00000000ff07723e */ /* 0x001fe400048070ff */
[----:B------:R-:W-:Y:S02]  /*f270*/  IADD3.X R5, R39, UR9, R5, P4, !PT ;  /* 0x0000000927057c10 */ /* 0x000fe4000a7fe405 */
[----:B------:R-:W-:Y:S01]  /*f280*/  PRMT R0, RZ, 0x7610, R0 ;  /* 0x00007610ff007816 */ /* 0x000fe20000000000 */
[----:B------:R0:W-:Y:S01]  /*f290*/  @!P2 STG.E.U8 desc[UR14][R26.64+0x1], R7 ;  /* 0x000001071a00a986 */ /* 0x0001e2000c10110e */
[----:B------:R-:W-:Y:S05]  /*f2a0*/  @P5 BRA `(.L_x_234) ;  /* 0x0000000000045947 */ /* 0x000fea0003800000 */
[----:B------:R2:W5:Y:S02]  /*f2b0*/  LDG.E.U8 R0, desc[UR14][R4.64] ;  /* 0x0000000e04007981 */ /* 0x000564000c1e1100 */
.L_x_234:
[----:B------:R-:W-:Y:S05]  /*f2c0*/  BSYNC B1 ;  /* 0x0000000000017941 */ /* 0x000fea0003800000 */
.L_x_233:
        /* <DEDUP_REMOVED lines=13> */
.L_x_236:
[----:B------:R-:W-:Y:S05]  /*f3a0*/  BSYNC B1 ;  /* 0x0000000000017941 */ /* 0x000fea0003800000 */
.L_x_235:
        /* <DEDUP_REMOVED lines=13> */
.L_x_238:
[----:B------:R-:W-:Y:S05]  /*f480*/  BSYNC B1 ;  /* 0x0000000000017941 */ /* 0x000fea0003800000 */
.L_x_237:
        /* <DEDUP_REMOVED lines=13> */
.L_x_240:
[----:B------:R-:W-:Y:S05]  /*f560*/  BSYNC B1 ;  /* 0x0000000000017941 */ /* 0x000fea0003800000 */
.L_x_239:
        /* <DEDUP_REMOVED lines=13> */
.L_x_242:
[----:B------:R-:W-:Y:S05]  /*f640*/  BSYNC B1 ;  /* 0x0000000000017941 */ /* 0x000fea0003800000 */
.L_x_241:
        /* <DEDUP_REMOVED lines=13> */
.L_x_244:
[----:B------:R-:W-:Y:S05]  /*f720*/  BSYNC B1 ;  /* 0x0000000000017941 */ /* 0x000fea0003800000 */
.L_x_243:
        /* <DEDUP_REMOVED lines=13> */
.L_x_246:
[----:B------:R-:W-:Y:S05]  /*f800*/  BSYNC B1 ;  /* 0x0000000000017941 */ /* 0x000fea0003800000 */
.L_x_245:
        /* <DEDUP_REMOVED lines=13> */
.L_x_248:
[----:B------:R-:W-:Y:S05]  /*f8e0*/  BSYNC B1 ;  /* 0x0000000000017941 */ /* 0x000fea0003800000 */
.L_x_247:
        /* <DEDUP_REMOVED lines=13> */
.L_x_250:
[----:B------:R-:W-:Y:S05]  /*f9c0*/  BSYNC B1 ;  /* 0x0000000000017941 */ /* 0x000fea0003800000 */
.L_x_249:
        /* <DEDUP_REMOVED lines=13> */
.L_x_252:
[----:B------:R-:W-:Y:S05]  /*faa0*/  BSYNC B1 ;  /* 0x0000000000017941 */ /* 0x000fea0003800000 */
.L_x_251:
        /* <DEDUP_REMOVED lines=13> */
.L_x_254:
[----:B------:R-:W-:Y:S05]  /*fb80*/  BSYNC B1 ;  /* 0x0000000000017941 */ /* 0x000fea0003800000 */
.L_x_253:
        /* <DEDUP_REMOVED lines=13> */
.L_x_256:
[----:B------:R-:W-:Y:S05]  /*fc60*/  BSYNC B1 ;  /* 0x0000000000017941 */ /* 0x000fea0003800000 */
.L_x_255:
        /* <DEDUP_REMOVED lines=13> */
.L_x_258:
[----:B------:R-:W-:Y:S05]  /*fd40*/  BSYNC B1 ;  /* 0x0000000000017941 */ /* 0x000fea0003800000 */
.L_x_257:
        /* <DEDUP_REMOVED lines=13> */
.L_x_260:
[----:B------:R-:W-:Y:S05]  /*fe20*/  BSYNC B1 ;  /* 0x0000000000017941 */ /* 0x000fea0003800000 */
.L_x_259:
        /* <DEDUP_REMOVED lines=13> */
.L_x_262:
[----:B------:R-:W-:Y:S05]  /*ff00*/  BSYNC B1 ;  /* 0x0000000000017941 */ /* 0x000fea0003800000 */
.L_x_261:
        /* <DEDUP_REMOVED lines=13> */
.L_x_264:
[----:B------:R-:W-:Y:S05]  /*ffe0*/  BSYNC B1 ;  /* 0x0000000000017941 */ /* 0x000fea0003800000 */
.L_x_263:
        /* <DEDUP_REMOVED lines=13> */
.L_x_266:
[----:B------:R-:W-:Y:S05]  /*100c0*/  BSYNC B1 ;  /* 0x0000000000017941 */ /* 0x000fea0003800000 */
.L_x_265:
        /* <DEDUP_REMOVED lines=13> */
.L_x_268:
[----:B------:R-:W-:Y:S05]  /*101a0*/  BSYNC B1 ;  /* 0x0000000000017941 */ /* 0x000fea0003800000 */
.L_x_267:
        /* <DEDUP_REMOVED lines=13> */
.L_x_270:
[----:B------:R-:W-:Y:S05]  /*10280*/  BSYNC B1 ;  /* 0x0000000000017941 */ /* 0x000fea0003800000 */
.L_x_269:
        /* <DEDUP_REMOVED lines=13> */
.L_x_272:
[----:B------:R-:W-:Y:S05]  /*10360*/  BSYNC B1 ;  /* 0x0000000000017941 */ /* 0x000fea0003800000 */
.L_x_271:
        /* <DEDUP_REMOVED lines=13> */
.L_x_274:
[----:B------:R-:W-:Y:S05]  /*10440*/  BSYNC B1 ;  /* 0x0000000000017941 */ /* 0x000fea0003800000 */
.L_x_273:
        /* <DEDUP_REMOVED lines=13> */
.L_x_276:
[----:B------:R-:W-:Y:S05]  /*10520*/  BSYNC B1 ;  /* 0x0000000000017941 */ /* 0x000fea0003800000 */
.L_x_275:
        /* <DEDUP_REMOVED lines=13> */
.L_x_278:
[----:B------:R-:W-:Y:S05]  /*10600*/  BSYNC B1 ;  /* 0x0000000000017941 */ /* 0x000fea0003800000 */
.L_x_277:
        /* <DEDUP_REMOVED lines=13> */
.L_x_280:
[----:B------:R-:W-:Y:S05]  /*106e0*/  BSYNC B1 ;  /* 0x0000000000017941 */ /* 0x000fea0003800000 */
.L_x_279:
        /* <DEDUP_REMOVED lines=13> */
.L_x_282:
[----:B------:R-:W-:Y:S05]  /*107c0*/  BSYNC B1 ;  /* 0x0000000000017941 */ /* 0x000fea0003800000 */
.L_x_281:
        /* <DEDUP_REMOVED lines=13> */
.L_x_284:
[----:B------:R-:W-:Y:S05]  /*108a0*/  BSYNC B1 ;  /* 0x0000000000017941 */ /* 0x000fea0003800000 */
.L_x_283:
        /* <DEDUP_REMOVED lines=13> */
.L_x_286:
[----:B------:R-:W-:Y:S05]  /*10980*/  BSYNC B1 ;  /* 0x0000000000017941 */ /* 0x000fea0003800000 */
.L_x_285:
        /* <DEDUP_REMOVED lines=13> */
.L_x_288:
[----:B------:R-:W-:Y:S05]  /*10a60*/  BSYNC B1 ;  /* 0x0000000000017941 */ /* 0x000fea0003800000 */
.L_x_287:
        /* <DEDUP_REMOVED lines=13> */
.L_x_290:
[----:B------:R-:W-:Y:S05]  /*10b40*/  BSYNC B1 ;  /* 0x0000000000017941 */ /* 0x000fea0003800000 */
.L_x_289:
        /* <DEDUP_REMOVED lines=13> */
.L_x_292:
[----:B------:R-:W-:Y:S05]  /*10c20*/  BSYNC B1 ;  /* 0x0000000000017941 */ /* 0x000fea0003800000 */
.L_x_291:
        /* <DEDUP_REMOVED lines=13> */
.L_x_294:
[----:B------:R-:W-:Y:S05]  /*10d00*/  BSYNC B1 ;  /* 0x0000000000017941 */ /* 0x000fea0003800000 */
.L_x_293:
        /* <DEDUP_REMOVED lines=13> */
.L_x_296:
[----:B------:R-:W-:Y:S05]  /*10de0*/  BSYNC B1 ;  /* 0x0000000000017941 */ /* 0x000fea0003800000 */
.L_x_295:
        /* <DEDUP_REMOVED lines=13> */
.L_x_298:
[----:B------:R-:W-:Y:S05]  /*10ec0*/  BSYNC B1 ;  /* 0x0000000000017941 */ /* 0x000fea0003800000 */
.L_x_297:
        /* <DEDUP_REMOVED lines=13> */
.L_x_300:
[----:B------:R-:W-:Y:S05]  /*10fa0*/  BSYNC B1 ;  /* 0x0000000000017941 */ /* 0x000fea0003800000 */
.L_x_299:
        /* <DEDUP_REMOVED lines=13> */
.L_x_302:
[----:B------:R-:W-:Y:S05]  /*11080*/  BSYNC B1 ;  /* 0x0000000000017941 */ /* 0x000fea0003800000 */
.L_x_301:
        /* <DEDUP_REMOVED lines=13> */
.L_x_304:
[----:B------:R-:W-:Y:S05]  /*11160*/  BSYNC B1 ;  /* 0x0000000000017941 */ /* 0x000fea0003800000 */
.L_x_303:
        /* <DEDUP_REMOVED lines=13> */
.L_x_306:
[----:B------:R-:W-:Y:S05]  /*11240*/  BSYNC B1 ;  /* 0x0000000000017941 */ /* 0x000fea0003800000 */
.L_x_305:
        /* <DEDUP_REMOVED lines=13> */
.L_x_308:
[----:B------:R-:W-:Y:S05]  /*11320*/  BSYNC B1 ;  /* 0x0000000000017941 */ /* 0x000fea0003800000 */
.L_x_307:
        /* <DEDUP_REMOVED lines=13> */
.L_x_310:
[----:B------:R-:W-:Y:S05]  /*11400*/  BSYNC B1 ;  /* 0x0000000000017941 */ /* 0x000fea0003800000 */
.L_x_309:
        /* <DEDUP_REMOVED lines=13> */
.L_x_312:
[----:B------:R-:W-:Y:S05]  /*114e0*/  BSYNC B1 ;  /* 0x0000000000017941 */ /* 0x000fea0003800000 */
.L_x_311:
        /* <DEDUP_REMOVED lines=13> */
.L_x_314:
[----:B------:R-:W-:Y:S05]  /*115c0*/  BSYNC B1 ;  /* 0x0000000000017941 */ /* 0x000fea0003800000 */
.L_x_313:
        /* <DEDUP_REMOVED lines=13> */
.L_x_316:
[----:B------:R-:W-:Y:S05]  /*116a0*/  BSYNC B1 ;  /* 0x0000000000017941 */ /* 0x000fea0003800000 */
.L_x_315:
        /* <DEDUP_REMOVED lines=13> */
.L_x_318:
[----:B------:R-:W-:Y:S05]  /*11780*/  BSYNC B1 ;  /* 0x0000000000017941 */ /* 0x000fea0003800000 */
.L_x_317:
        /* <DEDUP_REMOVED lines=13> */
.L_x_320:
[----:B------:R-:W-:Y:S05]  /*11860*/  BSYNC B1 ;  /* 0x0000000000017941 */ /* 0x000fea0003800000 */
.L_x_319:
        /* <DEDUP_REMOVED lines=13> */
.L_x_322:
[----:B------:R-:W-:Y:S05]  /*11940*/  BSYNC B1 ;  /* 0x0000000000017941 */ /* 0x000fea0003800000 */
.L_x_321:
        /* <DEDUP_REMOVED lines=13> */
.L_x_324:
[----:B------:R-:W-:Y:S05]  /*11a20*/  BSYNC B1 ;  /* 0x0000000000017941 */ /* 0x000fea0003800000 */
.L_x_323:
        /* <DEDUP_REMOVED lines=13> */
.L_x_326:
[----:B------:R-:W-:Y:S05]  /*11b00*/  BSYNC B1 ;  /* 0x0000000000017941 */ /* 0x000fea0003800000 */
.L_x_325:
        /* <DEDUP_REMOVED lines=13> */
.L_x_328:
[----:B------:R-:W-:Y:S05]  /*11be0*/  BSYNC B1 ;  /* 0x0000000000017941 */ /* 0x000fea0003800000 */
.L_x_327:
        /* <DEDUP_REMOVED lines=13> */
.L_x_330:
[----:B------:R-:W-:Y:S05]  /*11cc0*/  BSYNC B1 ;  /* 0x0000000000017941 */ /* 0x000fea0003800000 */
.L_x_329:
        /* <DEDUP_REMOVED lines=13> */
.L_x_332:
[----:B------:R-:W-:Y:S05]  /*11da0*/  BSYNC B1 ;  /* 0x0000000000017941 */ /* 0x000fea0003800000 */
.L_x_331:
        /* <DEDUP_REMOVED lines=13> */
.L_x_334:
[----:B------:R-:W-:Y:S05]  /*11e80*/  BSYNC B1 ;  /* 0x0000000000017941 */ /* 0x000fea0003800000 */
.L_x_333:
        /* <DEDUP_REMOVED lines=13> */
.L_x_336:
[----:B------:R-:W-:Y:S05]  /*11f60*/  BSYNC B1 ;  /* 0x0000000000017941 */ /* 0x000fea0003800000 */
.L_x_335:
        /* <DEDUP_REMOVED lines=13> */
.L_x_338:
[----:B------:R-:W-:Y:S05]  /*12040*/  BSYNC B1 ;  /* 0x0000000000017941 */ /* 0x000fea0003800000 */
.L_x_337:
        /* <DEDUP_REMOVED lines=13> */
.L_x_340:
[----:B------:R-:W-:Y:S05]  /*12120*/  BSYNC B1 ;  /* 0x0000000000017941 */ /* 0x000fea0003800000 */
.L_x_339:
        /* <DEDUP_REMOVED lines=13> */
.L_x_342:
[----:B------:R-:W-:Y:S05]  /*12200*/  BSYNC B1 ;  /* 0x0000000000017941 */ /* 0x000fea0003800000 */
.L_x_341:
        /* <DEDUP_REMOVED lines=13> */
.L_x_344:
[----:B------:R-:W-:Y:S05]  /*122e0*/  BSYNC B1 ;  /* 0x0000000000017941 */ /* 0x000fea0003800000 */
.L_x_343:
        /* <DEDUP_REMOVED lines=13> */
.L_x_346:
[----:B------:R-:W-:Y:S05]  /*123c0*/  BSYNC B1 ;  /* 0x0000000000017941 */ /* 0x000fea0003800000 */
.L_x_345:
        /* <DEDUP_REMOVED lines=13> */
.L_x_348:
[----:B------:R-:W-:Y:S05]  /*124a0*/  BSYNC B1 ;  /* 0x0000000000017941 */ /* 0x000fea0003800000 */
.L_x_347:
        /* <DEDUP_REMOVED lines=13> */
.L_x_350:
[----:B------:R-:W-:Y:S05]  /*12580*/  BSYNC B1 ;  /* 0x0000000000017941 */ /* 0x000fea0003800000 */
.L_x_349:
        /* <DEDUP_REMOVED lines=13> */
.L_x_352:
[----:B------:R-:W-:Y:S05]  /*12660*/  BSYNC B1 ;  /* 0x0000000000017941 */ /* 0x000fea0003800000 */
.L_x_351:
        /* <DEDUP_REMOVED lines=13> */
.L_x_354:
[----:B------:R-:W-:Y:S05]  /*12740*/  BSYNC B1 ;  /* 0x0000000000017941 */ /* 0x000fea0003800000 */
.L_x_353:
        /* <DEDUP_REMOVED lines=13> */
.L_x_356:
[----:B------:R-:W-:Y:S05]  /*12820*/  BSYNC B1 ;  /* 0x0000000000017941 */ /* 0x000fea0003800000 */
.L_x_355:
        /* <DEDUP_REMOVED lines=13> */
.L_x_358:
[----:B------:R-:W-:Y:S05]  /*12900*/  BSYNC B1 ;  /* 0x0000000000017941 */ /* 0x000fea0003800000 */
.L_x_357:
        /* <DEDUP_REMOVED lines=13> */
.L_x_360:
[----:B------:R-:W-:Y:S05]  /*129e0*/  BSYNC B1 ;  /* 0x0000000000017941 */ /* 0x000fea0003800000 */
.L_x_359:
        /* <DEDUP_REMOVED lines=13> */
.L_x_362:
[----:B------:R-:W-:Y:S05]  /*12ac0*/  BSYNC B1 ;  /* 0x0000000000017941 */ /* 0x000fea0003800000 */
.L_x_361:
        /* <DEDUP_REMOVED lines=13> */
.L_x_364:
[----:B------:R-:W-:Y:S05]  /*12ba0*/  BSYNC B1 ;  /* 0x0000000000017941 */ /* 0x000fea0003800000 */
.L_x_363:
        /* <DEDUP_REMOVED lines=13> */
.L_x_366:
[----:B------:R-:W-:Y:S05]  /*12c80*/  BSYNC B1 ;  /* 0x0000000000017941 */ /* 0x000fea0003800000 */
.L_x_365:
        /* <DEDUP_REMOVED lines=13> */
.L_x_368:
[----:B------:R-:W-:Y:S05]  /*12d60*/  BSYNC B1 ;  /* 0x0000000000017941 */ /* 0x000fea0003800000 */
.L_x_367:
        /* <DEDUP_REMOVED lines=13> */
.L_x_370:
[----:B------:R-:W-:Y:S05]  /*12e40*/  BSYNC B1 ;  /* 0x0000000000017941 */ /* 0x000fea0003800000 */
.L_x_369:
        /* <DEDUP_REMOVED lines=13> */
.L_x_372:
[----:B------:R-:W-:Y:S05]  /*12f20*/  BSYNC B1 ;  /* 0x0000000000017941 */ /* 0x000fea0003800000 */
.L_x_371:
        /* <DEDUP_REMOVED lines=13> */
.L_x_374:
[----:B------:R-:W-:Y:S05]  /*13000*/  BSYNC B1 ;  /* 0x0000000000017941 */ /* 0x000fea0003800000 */
.L_x_373:
        /* <DEDUP_REMOVED lines=13> */
.L_x_376:
[----:B------:R-:W-:Y:S05]  /*130e0*/  BSYNC B1 ;  /* 0x0000000000017941 */ /* 0x000fea0003800000 */
.L_x_375:
        /* <DEDUP_REMOVED lines=13> */
.L_x_378:
[----:B------:R-:W-:Y:S05]  /*131c0*/  BSYNC B1 ;  /* 0x0000000000017941 */ /* 0x000fea0003800000 */
.L_x_377:
        /* <DEDUP_REMOVED lines=13> */
.L_x_380:
[----:B------:R-:W-:Y:S05]  /*132a0*/  BSYNC B1 ;  /* 0x0000000000017941 */ /* 0x000fea0003800000 */
.L_x_379:
        /* <DEDUP_REMOVED lines=13> */
.L_x_382:
[----:B------:R-:W-:Y:S05]  /*13380*/  BSYNC B1 ;  /* 0x0000000000017941 */ /* 0x000fea0003800000 */
.L_x_381:
        /* <DEDUP_REMOVED lines=13> */
.L_x_384:
[----:B------:R-:W-:Y:S05]  /*13460*/  BSYNC B1 ;  /* 0x0000000000017941 */ /* 0x000fea0003800000 */
.L_x_383:
        /* <DEDUP_REMOVED lines=13> */
.L_x_386:
[----:B------:R-:W-:Y:S05]  /*13540*/  BSYNC B1 ;  /* 0x0000000000017941 */ /* 0x000fea0003800000 */
.L_x_385:
        /* <DEDUP_REMOVED lines=13> */
.L_x_388:
[----:B------:R-:W-:Y:S05]  /*13620*/  BSYNC B1 ;  /* 0x0000000000017941 */ /* 0x000fea0003800000 */
.L_x_387:
        /* <DEDUP_REMOVED lines=13> */
.L_x_390:
[----:B------:R-:W-:Y:S05]  /*13700*/  BSYNC B1 ;  /* 0x0000000000017941 */ /* 0x000fea0003800000 */
.L_x_389:
        /* <DEDUP_REMOVED lines=13> */
.L_x_392:
[----:B------:R-:W-:Y:S05]  /*137e0*/  BSYNC B1 ;  /* 0x0000000000017941 */ /* 0x000fea0003800000 */
.L_x_391:
        /* <DEDUP_REMOVED lines=13> */
.L_x_394:
[----:B------:R-:W-:Y:S05]  /*138c0*/  BSYNC B1 ;  /* 0x0000000000017941 */ /* 0x000fea0003800000 */
.L_x_393:
        /* <DEDUP_REMOVED lines=13> */
.L_x_396:
[----:B------:R-:W-:Y:S05]  /*139a0*/  BSYNC B1 ;  /* 0x0000000000017941 */ /* 0x000fea0003800000 */
.L_x_395:
        /* <DEDUP_REMOVED lines=13> */
.L_x_398:
[----:B------:R-:W-:Y:S05]  /*13a80*/  BSYNC B1 ;  /* 0x0000000000017941 */ /* 0x000fea0003800000 */
.L_x_397:
        /* <DEDUP_REMOVED lines=13> */
.L_x_400:
[----:B------:R-:W-:Y:S05]  /*13b60*/  BSYNC B1 ;  /* 0x0000000000017941 */ /* 0x000fea0003800000 */
.L_x_399:
        /* <DEDUP_REMOVED lines=13> */
.L_x_402:
[----:B------:R-:W-:Y:S05]  /*13c40*/  BSYNC B1 ;  /* 0x0000000000017941 */ /* 0x000fea0003800000 */
.L_x_401:
        /* <DEDUP_REMOVED lines=13> */
.L_x_404:
[----:B------:R-:W-:Y:S05]  /*13d20*/  BSYNC B1 ;  /* 0x0000000000017941 */ /* 0x000fea0003800000 */
.L_x_403:
        /* <DEDUP_REMOVED lines=13> */
.L_x_406:
[----:B------:R-:W-:Y:S05]  /*13e00*/  BSYNC B1 ;  /* 0x0000000000017941 */ /* 0x000fea0003800000 */
.L_x_405:
        /* <DEDUP_REMOVED lines=13> */
.L_x_408:
[----:B------:R-:W-:Y:S05]  /*13ee0*/  BSYNC B1 ;  /* 0x0000000000017941 */ /* 0x000fea0003800000 */
.L_x_407:
        /* <DEDUP_REMOVED lines=13> */
.L_x_410:
[----:B------:R-:W-:Y:S05]  /*13fc0*/  BSYNC B1 ;  /* 0x0000000000017941 */ /* 0x000fea0003800000 */
.L_x_409:
        /* <DEDUP_REMOVED lines=13> */
.L_x_412:
[----:B------:R-:W-:Y:S05]  /*140a0*/  BSYNC B1 ;  /* 0x0000000000017941 */ /* 0x000fea0003800000 */
.L_x_411:
        /* <DEDUP_REMOVED lines=13> */
.L_x_414:
[----:B------:R-:W-:Y:S05]  /*14180*/  BSYNC B1 ;  /* 0x0000000000017941 */ /* 0x000fea0003800000 */
.L_x_413:
        /* <DEDUP_REMOVED lines=13> */
.L_x_416:
[----:B------:R-:W-:Y:S05]  /*14260*/  BSYNC B1 ;  /* 0x0000000000017941 */ /* 0x000fea0003800000 */
.L_x_415:
[----:B--23--:R-:W2:Y:S01]  /*14270*/  LDL.LU R2, [R1+0x264] ;  /* 0x0002640001027983 */ /* 0x00cea20000300800 */
        /* <DEDUP_REMOVED lines=12> */
.L_x_418:
[----:B------:R-:W-:Y:S05]  /*14340*/  BSYNC B1 ;  /* 0x0000000000017941 */ /* 0x000fea0003800000 */
.L_x_417:
[----:B------:R-:W4:Y:S01]  /*14350*/  LDL.LU R2, [R1+0x268] ;  /* 0x0002680001027983 */ /* 0x000f220000300800 */
[----:B-----5:R-:W-:Y:S01]  /*14360*/  LOP3.LUT R0, R0, 0xff, RZ, 0xc0, !PT ;  /* 0x000000ff00007812 */ /* 0x020fe200078ec0ff */
[----:B------:R-:W-:Y:S01]  /*14370*/  BSSY B1, `(.L_x_419) ;  /* 0x000000b000017945 */ /* 0x000fe20003800000 */
[----:B------:R-:W-:Y:S02]  /*14380*/  ISETP.LT.OR P1, PT, R41, 0xba, !P1 ;  /* 0x000000ba2900780c */ /* 0x000fe40004f21670 */
[----:B------:R-:W-:-:S05]  /*14390*/  F2FP.F16.E4M3.UNPACK_B R0, R0 ;  /* 0x00000000ff00723e */ /* 0x000fca00020006ff */
[----:B------:R-:W-:-:S05]  /*143a0*/  HADD2.F32 R0, -RZ, R0.H0_H0 ;  /* 0x20000000ff007230 */ /* 0x000fca0000004100 */
[----:B------:R-:W-:-:S04]  /*143b0*/  FMUL R0, R0, UR21 ;  /* 0x0000001500007c20 */ /* 0x000fc80008400000 */
[----:B----4-:R-:W-:-:S05]  /*143c0*/  FFMA R0, R2, UR20, R0 ;  /* 0x0000001402007c23 */ /* 0x010fca0008000000 */
[----:B--2---:R-:W-:Y:S02]  /*143d0*/  F2FP.SATFINITE.E4M3.F32.PACK_AB_MERGE_C R3, RZ, R0, RZ ;  /* 0x00000000ff03723e */ /* 0x004fe400048070ff */
[----:B------:R-:W-:-:S03]  /*143e0*/  PRMT R0, RZ, 0x7610, R0 ;  /* 0x00007610ff007816 */ /* 0x000fc60000000000 */
[----:B------:R2:W-:Y:S01]  /*143f0*/  @!P2 STG.E.U8 desc[UR14][R28.64+0xb8], R3 ;  /* 0x0000b8031c00a986 */ /* 0x0005e2000c10110e */
[----:B------:R-:W-:Y:S05]  /*14400*/  @P1 BRA `(.L_x_420) ;  /* 0x0000000000041947 */ /* 0x000fea0003800000 */
[----:B------:R4:W5:Y:S02]  /*14410*/  LDG.E.U8 R0, desc[UR14][R4.64+0xb9] ;  /* 0x0000b90e04007981 */ /* 0x000964000c1e1100 */
.L_x_420:
[----:B------:R-:W-:Y:S05]  /*14420*/  BSYNC B1 ;  /* 0x0000000000017941 */ /* 0x000fea0003800000 */
.L_x_419:
[----:B------:R-:W-:Y:S05]  /*14430*/  @P1 BRA `(.L_x_421) ;  /* 0x0000003800a41947 */ /* 0x000fea0003800000 */
[----:B------:R-:W2:Y:S01]  /*14440*/  LDL.LU R2, [R1+0x26c] ;  /* 0x00026c0001027983 */ /* 0x000ea20000300800 */
[----:B-----5:R-:W-:-:S04]  /*14450*/  LOP3.LUT R0, R0, 0xff, RZ, 0xc0, !PT ;  /* 0x000000ff00007812 */ /* 0x020fc800078ec0ff */
[----:B------:R-:W-:-:S05]  /*14460*/  F2FP.F16.E4M3.UNPACK_B R0, R0 ;  /* 0x00000000ff00723e */ /* 0x000fca00020006ff */
[----:B------:R-:W-:-:S05]  /*14470*/  HADD2.F32 R0, -RZ, R0.H0_H0 ;  /* 0x20000000ff007230 */ /* 0x000fca0000004100 */
[----:B------:R-:W-:-:S04]  /*14480*/  FMUL R0, R0, UR21 ;  /* 0x0000001500007c20 */ /* 0x000fc80008400000 */
[----:B--2---:R-:W-:-:S05]  /*14490*/  FFMA R0, R2, UR20, R0 ;  /* 0x0000001402007c23 */ /* 0x004fca0008000000 */
[----:B------:R-:W-:-:S05]  /*144a0*/  F2FP.SATFINITE.E4M3.F32.PACK_AB_MERGE_C R3, RZ, R0, RZ ;  /* 0x00000000ff03723e */ /* 0x000fca00048070ff */
[----:B------:R2:W-:Y:S01]  /*144b0*/  STG.E.U8 desc[UR14][R28.64+0xb9], R3 ;  /* 0x0000b9031c007986 */ /* 0x0005e2000c10110e */
[----:B------:R-:W-:Y:S05]  /*144c0*/  BRA `(.L_x_421) ;  /* 0x0000003800807947 */ /* 0x000fea0003800000 */
.L_x_36:
[----:B------:R-:W-:Y:S01]  /*144d0*/  ISETP.GE.AND P1, PT, R40, 0x1, PT ;  /* 0x000000012800780c */ /* 0x000fe20003f26270 */
[----:B------:R-:W-:Y:S01]  /*144e0*/  FMUL R228, R228, UR20 ;  /* 0x00000014e4e47c20 */ /* 0x000fe20008400000 */
[----:B------:R-:W-:Y:S01]  /*144f0*/  FMUL R227, R227, UR20 ;  /* 0x00000014e3e37c20 */ /* 0x000fe20008400000 */
[----:B------:R-:W-:Y:S01]  /*14500*/  ISETP.GE.AND P2, PT, R40, 0x9, PT ;  /* 0x000000092800780c */ /* 0x000fe20003f46270 */
[----:B------:R-:W-:Y:S01]  /*14510*/  FMUL R226, R226, UR20 ;  /* 0x00000014e2e27c20 */ /* 0x000fe20008400000 */
[C---:B------:R-:W-:Y:S02]  /*14520*/  ISETP.LT.OR P0, PT, R41.reuse, 0x1, !P1 ;  /* 0x000000012900780c */ /* 0x040fe40004f01670 */
[----:B------:R-:W-:Y:S02]  /*14530*/  ISETP.LT.OR P4, PT, R41, 0x2, !P1 ;  /* 0x000000022900780c */ /* 0x000fe40004f81670 */
[----:B------:R-:W-:Y:S02]  /*14540*/  F2FP.SATFINITE.E4M3.F32.PACK_AB_MERGE_C R25, RZ, R228, RZ ;  /* 0x000000e4ff19723e */ /* 0x000fe400048070ff */
[----:B------:R-:W-:-:S02]  /*14550*/  F2FP.SATFINITE.E4M3.F32.PACK_AB_MERGE_C R227, RZ, R227, RZ ;  /* 0x000000e3ffe3723e */ /* 0x000fc400048070ff */
[----:B------:R-:W-:Y:S01]  /*14560*/  ISETP.LT.OR P6, PT, R41, 0x1, !P2 ;  /* 0x000000012900780c */ /* 0x000fe200057c1670 */
[----:B------:R-:W-:Y:S01]  /*14570*/  FMUL R225, R225, UR20 ;  /* 0x00000014e1e17c20 */ /* 0x000fe20008400000 */
[----:B------:R-:W-:Y:S01]  /*14580*/  FMUL R223, R223, UR20 ;  /* 0x00000014dfdf7c20 */ /* 0x000fe20008400000 */
[----:B------:R-:W-:Y:S01]  /*14590*/  FMUL R224, R224, UR20 ;  /* 0x00000014e0e07c20 */ /* 0x000fe20008400000 */
[----:B------:R-:W-:Y:S01]  /*145a0*/  F2FP.SATFINITE.E4M3.F32.PACK_AB_MERGE_C R35, RZ, R226, RZ ;  /* 0x000000e2ff23723e */ /* 0x000fe200048070ff */
[----:B------:R0:W-:Y:S01]  /*145b0*/  @!P0 STG.E.U8 desc[UR14][R32.64], R25 ;  /* 0x0000001920008986 */ /* 0x0001e2000c10110e */
[----:B------:R-:W-:-:S03]  /*145c0*/  ISETP.LT.OR P0, PT, R41, 0x2, !P2 ;  /* 0x000000022900780c */ /* 0x000fc60005701670 */
[----:B------:R1:W-:Y:S01]  /*145d0*/  @!P4 STG.E.U8 desc[UR14][R32.64+0x1], R227 ;  /* 0x000001e32000c986 */ /* 0x0003e2000c10110e */
[C---:B------:R-:W-:Y:S01]  /*145e0*/  ISETP.LT.OR P4, PT, R41.reuse, 0xa, !P1 ;  /* 0x0000000a2900780c */ /* 0x040fe20004f81670 */
[----:B------:R-:W-:Y:S01]  /*145f0*/  FMUL R222, R222, UR20 ;  /* 0x00000014dede7c20 */ /* 0x000fe20008400000 */
[----:B------:R-:W-:Y:S01]  /*14600*/  F2FP.SATFINITE.E4M3.F32.PACK_AB_MERGE_C R225, RZ, R225, RZ ;  /* 0x000000e1ffe1723e */ /* 0x000fe200048070ff */
[----:B------:R-:W2:Y:S01]  /*14610*/  LDL.LU R226, [R1+0x8] ;  /* 0x0000080001e27983 */ /* 0x000ea20000300800 */
[----:B------:R-:W-:Y:S01]  /*14620*/  F2FP.SATFINITE.E4M3.F32.PACK_AB_MERGE_C R223, RZ, R223, RZ ;  /* 0x000000dfffdf723e */ /* 0x000fe200048070ff */
[----:B------:R-:W-:Y:S01]  /*14630*/  FMUL R220, R220, UR20 ;  /* 0x00000014dcdc7c20 */ /* 0x000fe20008400000 */
[----:B------:R-:W-:Y:S01]  /*14640*/  F2FP.SATFINITE.E4M3.F32.PACK_AB_MERGE_C R37, RZ, R224, RZ ;  /* 0x000000e0ff25723e */ /* 0x000fe200048070ff */
[----:B------:R3:W-:Y:S01]  /*14650*/  @!P6 STG.E.U8 desc[UR14][R30.64], R35 ;  /* 0x000000231e00e986 */ /* 0x0007e2000c10110e */
[----:B0-----:R-:W-:Y:S02]  /*14660*/  F2FP.SATFINITE.E4M3.F32.PACK_AB_MERGE_C R25, RZ, R222, RZ ;  /* 0x000000deff19723e */ /* 0x001fe400048070ff */
[----:B------:R-:W-:Y:S01]  /*14670*/  ISETP.LT.OR P5, PT, R41, 0x9, !P1 ;  /* 0x000000092900780c */ /* 0x000fe20004fa1670 */
[----:B-1----:R-:W4:Y:S04]  /*14680*/  LDL.LU R227, [R1] ;  /* 0x0000000001e37983 */ /* 0x002f280000300800 */
[----:B------:R-:W4:Y:S01]  /*14690*/  LDL.LU R224, [R1+0x18] ;  /* 0x0000180001e07983 */ /* 0x000f220000300800 */
[----:B------:R-:W-:Y:S01]  /*146a0*/  FMUL R221, R221, UR20 ;  /* 0x00000014dddd7c20 */ /* 0x000fe20008400000 */
[----:B------:R-:W-:-:S02]  /*146b0*/  ISETP.LT.OR P6, PT, R41, 0x9, !P2 ;  /* 0x000000092900780c */ /* 0x000fc400057c1670 */
[----:B------:R0:W-:Y:S01]  /*146c0*/  @!P0 STG.E.U8 desc[UR14][R30.64+0x1], R225 ;  /* 0x000001e11e008986 */ /* 0x0001e2000c10110e */
[----:B---3--:R-:W-:-:S03]  /*146d0*/  F2FP.SATFINITE.E4M3.F32.PACK_AB_MERGE_C R35, RZ, R220, RZ ;  /* 0x000000dcff23723e */ /* 0x008fc600048070ff */
[----:B------:R1:W-:Y:S04]  /*146e0*/  @!P4 STG.E.U8 desc[UR14][R32.64+0x9], R223 ;  /* 0x000009df2000c986 */ /* 0x0003e8000c10110e */
[----:B0-----:R-:W3:Y:S04]  /*146f0*/  LDL.LU R225, [R1+0x14] ;  /* 0x0000140001e17983 */ /* 0x001ee80000300800 */
[----:B------:R-:W3:Y:S04]  /*14700*/  LDL.LU R222, [R1+0x10] ;  /* 0x0000100001de7983 */ /* 0x000ee80000300800 */
[----:B-1----:R-:W3:Y:S04]  /*14710*/  LDL.LU R223, [R1+0xc] ;  /* 0x00000c0001df7983 */ /* 0x002ee80000300800 */
[----:B------:R-:W3:Y:S01]  /*14720*/  LDL.LU R220, [R1+0x4] ;  /* 0x0000040001dc7983 */ /* 0x000ee20000300800 */
[----:B------:R-:W-:-:S02]  /*14730*/  ISETP.LT.OR P0, PT, R41, 0xa, !P2 ;  /* 0x0000000a2900780c */ /* 0x000fc40005701670 */
[C---:B------:R-:W-:Y:S01]  /*14740*/  ISETP.LT.OR P4, PT, R41.reuse, 0x12, !P1 ;  /* 0x000000122900780c */ /* 0x040fe20004f81670 */
[----:B------:R0:W-:Y:S01]  /*14750*/  @!P5 STG.E.U8 desc[UR14][R32.64+0x8], R37 ;  /* 0x000008252000d986 */ /* 0x0001e2000c10110e */
[----:B------:R-:W-:Y:S02]  /*14760*/  ISETP.LT.OR P5, PT, R41, 0x11, !P1 ;  /* 0x000000112900780c */ /* 0x000fe40004fa1670 */
[----:B------:R-:W-:Y:S01]  /*14770*/  F2FP.SATFINITE.E4M3.F32.PACK_AB_MERGE_C R221, RZ, R221, RZ ;  /* 0x000000ddffdd723e */ /* 0x000fe200048070ff */
[----:B------:R-:W-:Y:S01]  /*14780*/  FMUL R219, R219, UR20 ;  /* 0x00000014dbdb7c20 */ /* 0x000fe20008400000 */
[----:B------:R-:W-:-:S05]  /*14790*/  FMUL R217, R217, UR20 ;  /* 0x00000014d9d97c20 */ /* 0x000fca0008400000 */
[----:B------:R-:W-:Y:S01]  /*147a0*/  @!P0 STG.E.U8 desc[UR14][R30.64+0x9], R221 ;  /* 0x000009dd1e008986 */ /* 0x000fe2000c10110e */
[C---:B------:R-:W-:Y:S02]  /*147b0*/  ISETP.LT.OR P0, PT, R41.reuse, 0x12, !P2 ;  /* 0x000000122900780c */ /* 0x040fe40005701670 */
[----:B------:R-:W-:Y:S01]  /*147c0*/  F2FP.SATFINITE.E4M3.F32.PACK_AB_MERGE_C R219, RZ, R219, RZ ;  /* 0x000000dbffdb723e */ /* 0x000fe200048070ff */
[----:B------:R1:W-:Y:S01]  /*147d0*/  @!P6 STG.E.U8 desc[UR14][R30.64+0x8], R25 ;  /* 0x000008191e00e986 */ /* 0x0003e2000c10110e */
[----:B------:R-:W-:-:S03]  /*147e0*/  ISETP.LT.OR P6, PT, R41, 0x11, !P2 ;  /* 0x000000112900780c */ /* 0x000fc600057c1670 */
[----:B------:R-:W-:Y:S01]  /*147f0*/  @!P4 STG.E.U8 desc[UR14][R32.64+0x11], R219 ;  /* 0x000011db2000c986 */ /* 0x000fe2000c10110e */
[C---:B------:R-:W-:Y:S01]  /*14800*/  ISETP.LT.OR P4, PT, R41.reuse, 0x1a, !P1 ;  /* 0x0000001a2900780c */ /* 0x040fe20004f81670 */
[----:B------:R-:W-:Y:S01]  /*14810*/  FMUL R218, R218, UR20 ;  /* 0x00000014dada7c20 */ /* 0x000fe20008400000 */
[----:B------:R-:W-:Y:S01]  /*14820*/  F2FP.SATFINITE.E4M3.F32.PACK_AB_MERGE_C R217, RZ, R217, RZ ;  /* 0x000000d9ffd9723e */ /* 0x000fe200048070ff */
[----:B------:R1:W-:Y:S01]  /*14830*/  @!P5 STG.E.U8 desc[UR14][R32.64+0x10], R35 ;  /* 0x000010232000d986 */ /* 0x0003e2000c10110e */
[----:B------:R-:W-:Y:S01]  /*14840*/  ISETP.LT.OR P5, PT, R41, 0x19, !P1 ;  /* 0x000000192900780c */ /* 0x000fe20004fa1670 */
[----:B------:R-:W-:Y:S01]  /*14850*/  FMUL R23, R23, UR20 ;  /* 0x0000001417177c20 */ /* 0x000fe20008400000 */
[----:B------:R-:W-:Y:S01]  /*14860*/  FMUL R216, R216, UR20 ;  /* 0x00000014d8d87c20 */ /* 0x000fe20008400000 */
[----:B------:R-:W-:Y:S01]  /*14870*/  @!P0 STG.E.U8 desc[UR14][R30.64+0x11], R217 ;  /* 0x000011d91e008986 */ /* 0x000fe2000c10110e */
[----:B0-----:R-:W-:Y:S02]  /*14880*/  F2FP.SATFINITE.E4M3.F32.PACK_AB_MERGE_C R37, RZ, R218, RZ ;  /* 0x000000daff25723e */ /* 0x001fe400048070ff */
[----:B------:R-:W-:-:S02]  /*14890*/  ISETP.LT.OR P0, PT, R41, 0x1a, !P2 ;  /* 0x0000001a2900780c */ /* 0x000fc40005701670 */
[----:B------:R-:W-:Y:S01]  /*148a0*/  F2FP.SATFINITE.E4M3.F32.PACK_AB_MERGE_C R23, RZ, R23, RZ ;  /* 0x00000017ff17723e */ /* 0x000fe200048070ff */
[----:B------:R-:W-:Y:S01]  /*148b0*/  FMUL R21, R21, UR20 ;  /* 0x0000001415157c20 */ /* 0x000fe20008400000 */
[----:B-1----:R-:W-:Y:S01]  /*148c0*/  F2FP.SATFINITE.E4M3.F32.PACK_AB_MERGE_C R25, RZ, R216, RZ ;  /* 0x000000d8ff19723e */ /* 0x002fe200048070ff */
[----:B------:R0:W-:Y:S01]  /*148d0*/  @!P6 STG.E.U8 desc[UR14][R30.64+0x10], R37 ;  /* 0x000010251e00e986 */ /* 0x0001e2000c10110e */
[----:B------:R-:W-:-:S03]  /*148e0*/  ISETP.LT.OR P6, PT, R41, 0x19, !P2 ;  /* 0x000000192900780c */ /* 0x000fc600057c1670 */
[----:B------:R1:W-:Y:S01]  /*148f0*/  @!P4 STG.E.U8 desc[UR14][R32.64+0x19], R23 ;  /* 0x000019172000c986 */ /* 0x0003e2000c10110e */
[C---:B------:R-:W-:Y:S01]  /*14900*/  ISETP.LT.OR P4, PT, R41.reuse, 0x22, !P1 ;  /* 0x000000222900780c */ /* 0x040fe20004f81670 */
[----:B------:R-:W-:Y:S01]  /*14910*/  FMUL R22, R22, UR20 ;  /* 0x0000001416167c20 */ /* 0x000fe20008400000 */
[----:B------:R-:W-:Y:S01]  /*14920*/  F2FP.SATFINITE.E4M3.F32.PACK_AB_MERGE_C R21, RZ, R21, RZ ;  /* 0x00000015ff15723e */ /* 0x000fe200048070ff */
[----:B------:R-:W-:Y:S01]  /*14930*/  @!P5 STG.E.U8 desc[UR14][R32.64+0x18], R25 ;  /* 0x000018192000d986 */ /* 0x000fe2000c10110e */
[----:B------:R-:W-:Y:S01]  /*14940*/  ISETP.LT.OR P5, PT, R41, 0x21, !P1 ;  /* 0x000000212900780c */ /* 0x000fe20004fa1670 */
[----:B------:R-:W-:Y:S01]  /*14950*/  FMUL R19, R19, UR20 ;  /* 0x0000001413137c20 */ /* 0x000fe20008400000 */
[----:B------:R-:W-:Y:S01]  /*14960*/  FMUL R20, R20, UR20 ;  /* 0x0000001414147c20 */ /* 0x000fe20008400000 */
[----:B------:R1:W-:Y:S01]  /*14970*/  @!P0 STG.E.U8 desc[UR14][R30.64+0x19], R21 ;  /* 0x000019151e008986 */ /* 0x0003e2000c10110e */
[----:B------:R-:W-:Y:S02]  /*14980*/  F2FP.SATFINITE.E4M3.F32.PACK_AB_MERGE_C R35, RZ, R22, RZ ;  /* 0x00000016ff23723e */ /* 0x000fe400048070ff */
[----:B------:R-:W-:-:S02]  /*14990*/  ISETP.LT.OR P0, PT, R41, 0x22, !P2 ;  /* 0x000000222900780c */ /* 0x000fc40005701670 */
[----:B------:R-:W-:Y:S01]  /*149a0*/  F2FP.SATFINITE.E4M3.F32.PACK_AB_MERGE_C R19, RZ, R19, RZ ;  /* 0x00000013ff13723e */ /* 0x000fe200048070ff */
[----:B------:R-:W-:Y:S01]  /*149b0*/  FMUL R17, R17, UR20 ;  /* 0x0000001411117c20 */ /* 0x000fe20008400000 */
[----:B0-----:R-:W-:Y:S01]  /*149c0*/  F2FP.SATFINITE.E4M3.F32.PACK_AB_MERGE_C R37, RZ, R20, RZ ;  /* 0x00000014ff25723e */ /* 0x001fe200048070ff */
[----:B------:R-:W-:Y:S01]  /*149d0*/  @!P6 STG.E.U8 desc[UR14][R30.64+0x18], R35 ;  /* 0x000018231e00e986 */ /* 0x000fe2000c10110e */
        /* <DEDUP_REMOVED lines=10> */
[----:B-1----:R-:W-:Y:S02]  /*14a80*/  F2FP.SATFINITE.E4M3.F32.PACK_AB_MERGE_C R23, RZ, R18, RZ ;  /* 0x00000012ff17723e */ /* 0x002fe400048070ff */
[----:B------:R-:W-:-:S02]  /*14a90*/  ISETP.LT.OR P0, PT, R41, 0x2a, !P2 ;  /* 0x0000002a2900780c */ /* 0x000fc40005701670 */
[----:B------:R-:W-:Y:S01]  /*14aa0*/  F2FP.SATFINITE.E4M3.F32.PACK_AB_MERGE_C R15, RZ, R15, RZ ;  /* 0x0000000fff0f723e */ /* 0x000fe200048070ff */
[----:B------:R-:W-:Y:S01]  /*14ab0*/  FMUL R13, R13, UR20 ;  /* 0x000000140d0d7c20 */ /* 0x000fe20008400000 */
[----:B------:R-:W-:Y:S01]  /*14ac0*/  F2FP.SATFINITE.E4M3.F32.PACK_AB_MERGE_C R21, RZ, R16, RZ ;  /* 0x00000010ff15723e */ /* 0x000fe200048070ff */
        /* <DEDUP_REMOVED lines=11> */
[----:B0-----:R-:W-:Y:S02]  /*14b80*/  F2FP.SATFINITE.E4M3.F32.PACK_AB_MERGE_C R19, RZ, R14, RZ ;  /* 0x0000000eff13723e */ /* 0x001fe400048070ff */
[----:B------:R-:W-:-:S02]  /*14b90*/  ISETP.LT.OR P0, PT, R41, 0x32, !P2 ;  /* 0x000000322900780c */ /* 0x000fc40005701670 */
[----:B------:R-:W-:Y:S01]  /*14ba0*/  F2FP.SATFINITE.E4M3.F32.PACK_AB_MERGE_C R11, RZ, R11, RZ ;  /* 0x0000000bff0b723e */ /* 0x000fe200048070ff */
[----:B------:R-:W-:Y:S01]  /*14bb0*/  FMUL R9, R9, UR20 ;  /* 0x0000001409097c20 */ /* 0x000fe20008400000 */
[----:B------:R-:W-:Y:S01]  /*14bc0*/  F2FP.SATFINITE.E4M3.F32.PACK_AB_MERGE_C R17, RZ, R12, RZ ;  /* 0x0000000cff11723e */ /* 0x000fe200048070ff */
[----:B------:R-:W-:Y:S01]  /*14bd0*/  @!P6 STG.E.U8 desc[UR14][R30.64+0x28], R19 ;  /* 0x000028131e00e986 */ /* 0x000fe2000c10110e */
[----:B------:R-:W-:-:S03]  /*14be0*/  ISETP.LT.OR P6, PT, R41, 0x31, !P2 ;  /* 0x000000312900780c */ /* 0x000fc600057c1670 */
[----:B------:R-:W-:Y:S01]  /*14bf0*/  @!P4 STG.E.U8 desc[UR14][R32.64+0x31], R11 ;  /* 0x0000310b2000c986 */ /* 0x000fe2000c10110e */
[C---:B------:R-:W-:Y:S01]  /*14c00*/  ISETP.LT.OR P4, PT, R41.reuse, 0x3a, !P1 ;  /* 0x0000003a2900780c */ /* 0x040fe20004f81670 */
[----:B------:R-:W-:Y:S01]  /*14c10*/  FMUL R10, R10, UR20 ;  /* 0x000000140a0a7c20 */ /* 0x000fe20008400000 */
[----:B------:R-:W-:Y:S01]  /*14c20*/  F2FP.SATFINITE.E4M3.F32.PACK_AB_MERGE_C R9, RZ, R9, RZ ;  /* 0x00000009ff09723e */ /* 0x000fe200048070ff */
[----:B------:R-:W-:Y:S01]  /*14c30*/  @!P5 STG.E.U8 desc[UR14][R32.64+0x30], R17 ;  /* 0x000030112000d986 */ /* 0x000fe2000c10110e */
[----:B------:R-:W-:Y:S01]  /*14c40*/  ISETP.LT.OR P5, PT, R41, 0x39, !P1 ;  /* 0x000000392900780c */ /* 0x000fe20004fa1670 */
[----:B------:R-:W-:Y:S01]  /*14c50*/  FMUL R7, R7, UR20 ;  /* 0x0000001407077c20 */ /* 0x000fe20008400000 */
[----:B------:R-:W-:Y:S01]  /*14c60*/  FMUL R8, R8, UR20 ;  /* 0x0000001408087c20 */ /* 0x000fe20008400000 */
[----:B------:R-:W-:Y:S01]  /*14c70*/  @!P0 STG.E.U8 desc[UR14][R30.64+0x31], R9 ;  /* 0x000031091e008986 */ /* 0x000fe2000c10110e */
[----:B-1----:R-:W-:Y:S02]  /*14c80*/  F2FP.SATFINITE.E4M3.F32.PACK_AB_MERGE_C R15, RZ, R10, RZ ;  /* 0x0000000aff0f723e */ /* 0x002fe400048070ff */
[----:B------:R-:W-:Y:S01]  /*14c90*/  ISETP.LT.OR P0, PT, R41, 0x3a, !P2 ;  /* 0x0000003a2900780c */ /* 0x000fe20005701670 */
[----:B-----5:R-:W-:Y:S01]  /*14ca0*/  FMUL R2, R2, UR20 ;  /* 0x0000001402027c20 */ /* 0x020fe20008400000 */
[----:B------:R-:W-:Y:S01]  /*14cb0*/  F2FP.SATFINITE.E4M3.F32.PACK_AB_MERGE_C R7, RZ, R7, RZ ;  /* 0x00000007ff07723e */ /* 0x000fe200048070ff */
[----:B------:R-:W-:Y:S01]  /*14cc0*/  FMUL R5, R5, UR20 ;  /* 0x0000001405057c20 */ /* 0x000fe20008400000 */
[----:B------:R-:W-:Y:S01]  /*14cd0*/  F2FP.SATFINITE.E4M3.F32.PACK_AB_MERGE_C R13, RZ, R8, RZ ;  /* 0x00000008ff0d723e */ /* 0x000fe200048070ff */
[----:B------:R-:W-:Y:S01]  /*14ce0*/  FMUL R3, R3, UR20 ;  /* 0x0000001403037c20 */ /* 0x000fe20008400000 */
[----:B------:R-:W-:Y:S01]  /*14cf0*/  @!P6 STG.E.U8 desc[UR14][R30.64+0x30], R15 ;  /* 0x0000300f1e00e986 */ /* 0x000fe2000c10110e */
[----:B------:R-:W-:Y:S01]  /*14d00*/  FMUL R0, R0, UR20 ;  /* 0x0000001400007c20 */ /* 0x000fe20008400000 */
[----:B------:R-:W-:-:S02]  /*14d10*/  F2FP.SATFINITE.E4M3.F32.PACK_AB_MERGE_C R5, RZ, R5, RZ ;  /* 0x00000005ff05723e */ /* 0x000fc400048070ff */
[----:B------:R0:W-:Y:S04]  /*14d20*/  @!P4 STG.E.U8 desc[UR14][R32.64+0x39], R7 ;  /* 0x000039072000c986 */ /* 0x0001e8000c10110e */
[----:B------:R1:W-:Y:S01]  /*14d30*/  @!P5 STG.E.U8 desc[UR14][R32.64+0x38], R13 ;  /* 0x0000380d2000d986 */ /* 0x0003e2000c10110e */
[----:B0-----:R-:W-:Y:S02]  /*14d40*/  F2FP.SATFINITE.E4M3.F32.PACK_AB_MERGE_C R7, RZ, R2, RZ ;  /* 0x00000002ff07723e */ /* 0x001fe400048070ff */
[----:B-1----:R-:W-:Y:S01]  /*14d50*/  F2FP.SATFINITE.E4M3.F32.PACK_AB_MERGE_C R13, RZ, R3, RZ ;  /* 0x00000003ff0d723e */ /* 0x002fe200048070ff */
[----:B------:R0:W-:Y:S02]  /*14d60*/  @!P0 STG.E.U8 desc[UR14][R30.64+0x39], R5 ;  /* 0x000039051e008986 */ /* 0x0001e4000c10110e */
[----:B0-----:R-:W-:Y:S01]  /*14d70*/  F2FP.SATFINITE.E4M3.F32.PACK_AB_MERGE_C R5, RZ, R0, RZ ;  /* 0x00000000ff05723e */ /* 0x001fe200048070ff */
[----:B--2---:R-:W-:Y:S01]  /*14d80*/  FMUL R0, R226, UR20 ;  /* 0x00000014e2007c20 */ /* 0x004fe20008400000 */
[----:B----4-:R-:W-:-:S02]  /*14d90*/  FMUL R2, R227, UR20 ;  /* 0x00000014e3027c20 */ /* 0x010fc40008400000 */
[----:B------:R-:W2:Y:S01]  /*14da0*/  LDL.LU R227, [R1+0x1c] ;  /* 0x00001c0001e37983 */ /* 0x000ea20000300800 */
[----:B---3--:R-:W-:-:S03]  /*14db0*/  FMUL R3, R220, UR20 ;  /* 0x00000014dc037c20 */ /* 0x008fc60008400000 */
[----:B------:R-:W3:Y:S04]  /*14dc0*/  LDL.LU R220, [R1+0x20] ;  /* 0x0000200001dc7983 */ /* 0x000ee80000300800 */
[----:B------:R-:W4:Y:S01]  /*14dd0*/  LDL.LU R226, [R1+0x24] ;  /* 0x0000240001e27983 */ /* 0x000f220000300800 */
[C---:B------:R-:W-:Y:S01]  /*14de0*/  ISETP.LT.OR P6, PT, R41.reuse, 0x39, !P2 ;  /* 0x000000392900780c */ /* 0x040fe200057c1670 */
[----:B------:R-:W-:Y:S01]  /*14df0*/  FMUL R6, R6, UR20 ;  /* 0x0000001406067c20 */ /* 0x000fe20008400000 */
[C---:B------:R-:W-:Y:S02]  /*14e00*/  ISETP.LT.OR P5, PT, R41.reuse, 0x41, !P1 ;  /* 0x000000412900780c */ /* 0x040fe40004fa1670 */
[C---:B------:R-:W-:Y:S02]  /*14e10*/  ISETP.LT.OR P4, PT, R41.reuse, 0x42, !P1 ;  /* 0x000000422900780c */ /* 0x040fe40004f81670 */
[----:B------:R-:W-:Y:S01]  /*14e20*/  F2FP.SATFINITE.E4M3.F32.PACK_AB_MERGE_C R11, RZ, R6, RZ ;  /* 0x00000006ff0b723e */ /* 0x000fe200048070ff */
[----:B------:R-:W-:Y:S01]  /*14e30*/  FMUL R4, R4, UR20 ;  /* 0x0000001404047c20 */ /* 0x000fe20008400000 */
[----:B------:R-:W-:-:S05]  /*14e40*/  ISETP.LT.OR P0, PT, R41, 0x42, !P2 ;  /* 0x000000422900780c */ /* 0x000fca0005701670 */
[----:B------:R-:W-:Y:S01]  /*14e50*/  @!P6 STG.E.U8 desc[UR14][R30.64+0x38], R11 ;  /* 0x0000380b1e00e986 */ /* 0x000fe2000c10110e */
[C---:B------:R-:W-:Y:S02]  /*14e60*/  ISETP.LT.OR P6, PT, R41.reuse, 0x41, !P2 ;  /* 0x000000412900780c */ /* 0x040fe400057c1670 */
[----:B------:R-:W-:Y:S01]  /*14e70*/  F2FP.SATFINITE.E4M3.F32.PACK_AB_MERGE_C R9, RZ, R4, RZ ;  /* 0x00000004ff09723e */ /* 0x000fe200048070ff */
[----:B------:R0:W-:Y:S04]  /*14e80*/  @!P4 STG.E.U8 desc[UR14][R32.64+0x41], R13 ;  /* 0x0000410d2000c986 */ /* 0x0001e8000c10110e */
[----:B------:R1:W-:Y:S01]  /*14e90*/  @!P5 STG.E.U8 desc[UR14][R32.64+0x40], R9 ;  /* 0x000040092000d986 */ /* 0x0003e2000c10110e */
[C---:B------:R-:W-:Y:S02]  /*14ea0*/  ISETP.LT.OR P5, PT, R41.reuse, 0x49, !P1 ;  /* 0x000000492900780c */ /* 0x040fe40004fa1670 */
[----:B------:R-:W-:Y:S01]  /*14eb0*/  ISETP.LT.OR P4, PT, R41, 0x4a, !P1 ;  /* 0x0000004a2900780c */ /* 0x000fe20004f81670 */
[----:B------:R1:W-:Y:S01]  /*14ec0*/  @!P0 STG.E.U8 desc[UR14][R30.64+0x41], R5 ;  /* 0x000041051e008986 */ /* 0x0003e2000c10110e */
[----:B0-----:R-:W-:Y:S01]  /*14ed0*/  F2FP.SATFINITE.E4M3.F32.PACK_AB_MERGE_C R13, RZ, R0, RZ ;  /* 0x00000000ff0d723e */ /* 0x001fe200048070ff */
[----:B------:R-:W-:-:S02]  /*14ee0*/  FMUL R0, R223, UR20 ;  /* 0x00000014df007c20 */ /* 0x000fc40008400000 */
[----:B------:R-:W4:Y:S01]  /*14ef0*/  LDL.LU R223, [R1+0x28] ;  /* 0x0000280001df7983 */ /* 0x000f220000300800 */
[----:B-1----:R-:W-:Y:S01]  /*14f00*/  F2FP.SATFINITE.E4M3.F32.PACK_AB_MERGE_C R9, RZ, R2, RZ ;  /* 0x00000002ff09723e */ /* 0x002fe200048070ff */
[----:B------:R-:W-:Y:S01]  /*14f10*/  FMUL R2, R222, UR20 ;  /* 0x00000014de027c20 */ /* 0x000fe20008400000 */
[----:B------:R-:W-:Y:S01]  /*14f20*/  ISETP.LT.OR P0, PT, R41, 0x4a, !P2 ;  /* 0x0000004a2900780c */ /* 0x000fe20005701670 */
[----:B------:R0:W-:Y:S03]  /*14f30*/  @!P6 STG.E.U8 desc[UR14][R30.64+0x40], R7 ;  /* 0x000040071e00e986 */ /* 0x0001e6000c10110e */
[----:B------:R-:W-:Y:S01]  /*14f40*/  F2FP.SATFINITE.E4M3.F32.PACK_AB_MERGE_C R5, RZ, R2, RZ ;  /* 0x00000002ff05723e */ /* 0x000fe200048070ff */
[----:B------:R-:W4:Y:S01]  /*14f50*/  LDL.LU R222, [R1+0x2c] ;  /* 0x00002c0001de7983 */ /* 0x000f220000300800 */
[----:B------:R-:W-:Y:S01]  /*14f60*/  FMUL R2, R224, UR20 ;  /* 0x00000014e0027c20 */ /* 0x000fe20008400000 */
[----:B------:R-:W-:-:S02]  /*14f70*/  F2FP.SATFINITE.E4M3.F32.PACK_AB_MERGE_C R11, RZ, R3, RZ ;  /* 0x00000003ff0b723e */ /* 0x000fc400048070ff */
[----:B0-----:R-:W-:Y:S01]  /*14f80*/  F2FP.SATFINITE.E4M3.F32.PACK_AB_MERGE_C R7, RZ, R0, RZ ;  /* 0x00000000ff07723e */ /* 0x001fe200048070ff */
[----:B------:R-:W-:Y:S02]  /*14f90*/  FMUL R0, R225, UR20 ;  /* 0x00000014e1007c20 */ /* 0x000fe40008400000 */
[----:B------:R-:W4:Y:S04]  /*14fa0*/  LDL.LU R225, [R1+0x30] ;  /* 0x0000300001e17983 */ /* 0x000f280000300800 */
[----:B------:R-:W4:Y:S04]  /*14fb0*/  LDL.LU R224, [R1+0x34] ;  /* 0x0000340001e07983 */ /* 0x000f280000300800 */
[----:B------:R0:W-:Y:S04]  /*14fc0*/  @!P5 STG.E.U8 desc[UR14][R32.64+0x48], R9 ;  /* 0x000048092000d986 */ /* 0x0001e8000c10110e */
[----:B------:R-:W-:Y:S01]  /*14fd0*/  @!P4 STG.E.U8 desc[UR14][R32.64+0x49], R11 ;  /* 0x0000490b2000c986 */ /* 0x000fe2000c10110e */
[----:B0-----:R-:W-:-:S03]  /*14fe0*/  F2FP.SATFINITE.E4M3.F32.PACK_AB_MERGE_C R9, RZ, R0, RZ ;  /* 0x00000000ff09723e */ /* 0x001fc600048070ff */
[----:B------:R0:W-:Y:S01]  /*14ff0*/  @!P0 STG.E.U8 desc[UR14][R30.64+0x49], R7 ;  /* 0x000049071e008986 */ /* 0x0001e2000c10110e */
[----:B--2---:R-:W-:-:S03]  /*15000*/  FMUL R3, R227, UR20 ;  /* 0x00000014e3037c20 */ /* 0x004fc60008400000 */
[----:B------:R-:W2:Y:S01]  /*15010*/  LDL.LU R227, [R1+0x38] ;  /* 0x0000380001e37983 */ /* 0x000ea20000300800 */
[----:B---3--:R-:W-:-:S03]  /*15020*/  FMUL R0, R220, UR20 ;  /* 0x00000014dc007c20 */ /* 0x008fc60008400000 */
[----:B------:R-:W3:Y:S02]  /*15030*/  LDL.LU R220, [R1+0x3c] ;  /* 0x00003c0001dc7983 */ /* 0x000ee40000300800 */
[----:B0-----:R-:W-:Y:S01]  /*15040*/  F2FP.SATFINITE.E4M3.F32.PACK_AB_MERGE_C R7, RZ, R0, RZ ;  /* 0x00000000ff07723e */ /* 0x001fe200048070ff */
[----:B----4-:R-:W-:Y:S02]  /*15050*/  FMUL R0, R226, UR20 ;  /* 0x00000014e2007c20 */ /* 0x010fe40008400000 */
[----:B------:R-:W4:Y:S01]  /*15060*/  LDL.LU R226, [R1+0x40] ;  /* 0x0000400001e27983 */ /* 0x000f220000300800 */
[C---:B------:R-:W-:Y:S02]  /*15070*/  ISETP.LT.OR P6, PT, R41.reuse, 0x49, !P2 ;  /* 0x000000492900780c */ /* 0x040fe400057c1670 */
[C---:B------:R-:W-:Y:S02]  /*15080*/  ISETP.LT.OR P4, PT, R41.reuse, 0x52, !P1 ;  /* 0x000000522900780c */ /* 0x040fe40004f81670 */
[----:B------:R-:W-:-:S02]  /*15090*/  ISETP.LT.OR P5, PT, R41, 0x51, !P1 ;  /* 0x000000512900780c */ /* 0x000fc40004fa1670 */
[----:B------:R-:W-:-:S07]  /*150a0*/  F2FP.SATFINITE.E4M3.F32.PACK_AB_MERGE_C R11, RZ, R2, RZ ;  /* 0x00000002ff0b723e */ /* 0x000fce00048070ff */
[----:B------:R0:W-:Y:S01]  /*150b0*/  @!P6 STG.E.U8 desc[UR14][R30.64+0x48], R13 ;  /* 0x0000480d1e00e986 */ /* 0x0001e2000c10110e */
[C---:B------:R-:W-:Y:S02]  /*150c0*/  ISETP.LT.OR P6, PT, R41.reuse, 0x51, !P2 ;  /* 0x000000512900780c */ /* 0x040fe400057c1670 */
[C---:B------:R-:W-:Y:S01]  /*150d0*/  ISETP.LT.OR P0, PT, R41.reuse, 0x52, !P2 ;  /* 0x000000522900780c */ /* 0x040fe20005701670 */
[----:B------:R-:W-:Y:S01]  /*150e0*/  @!P4 STG.E.U8 desc[UR14][R32.64+0x51], R9 ;  /* 0x000051092000c986 */ /* 0x000fe2000c10110e */
[----:B------:R-:W-:-:S03]  /*150f0*/  ISETP.LT.OR P4, PT, R41, 0x5a, !P1 ;  /* 0x0000005a2900780c */ /* 0x000fc60004f81670 */
[----:B------:R1:W-:Y:S01]  /*15100*/  @!P5 STG.E.U8 desc[UR14][R32.64+0x50], R5 ;  /* 0x000050052000d986 */ /* 0x0003e2000c10110e */
[----:B------:R-:W-:Y:S01]  /*15110*/  ISETP.LT.OR P5, PT, R41, 0x59, !P1 ;  /* 0x000000592900780c */ /* 0x000fe20004fa1670 */
[----:B------:R-:W-:Y:S02]  /*15120*/  FMUL R2, R223, UR20 ;  /* 0x00000014df027c20 */ /* 0x000fe40008400000 */
[----:B------:R-:W4:Y:S01]  /*15130*/  LDL.LU R223, [R1+0x44] ;  /* 0x0000440001df7983 */ /* 0x000f220000300800 */
[----:B0-----:R-:W-:Y:S02]  /*15140*/  F2FP.SATFINITE.E4M3.F32.PACK_AB_MERGE_C R13, RZ, R3, RZ ;  /* 0x00000003ff0d723e */ /* 0x001fe400048070ff */
[----:B-1----:R-:W-:Y:S02]  /*15150*/  F2FP.SATFINITE.E4M3.F32.PACK_AB_MERGE_C R5, RZ, R0, RZ ;  /* 0x00000000ff05723e */ /* 0x002fe400048070ff */
[----:B------:R-:W-:Y:S01]  /*15160*/  F2FP.SATFINITE.E4M3.F32.PACK_AB_MERGE_C R9, RZ, R2, RZ ;  /* 0x00000002ff09723e */ /* 0x000fe200048070ff */
[----:B------:R-:W-:-:S02]  /*15170*/  FMUL R0, R222, UR20 ;  /* 0x00000014de007c20 */ /* 0x000fc40008400000 */
[----:B------:R-:W4:Y:S04]  /*15180*/  LDL.LU R222, [R1+0x48] ;  /* 0x0000480001de7983 */ /* 0x000f280000300800 */
[----:B------:R0:W-:Y:S01]  /*15190*/  @!P6 STG.E.U8 desc[UR14][R30.64+0x50], R11 ;  /* 0x0000500b1e00e986 */ /* 0x0001e2000c10110e */
[----:B------:R-:W-:-:S03]  /*151a0*/  FMUL R2, R225, UR20 ;  /* 0x00000014e1027c20 */ /* 0x000fc60008400000 */
[----:B------:R-:W4:Y:S01]  /*151b0*/  LDL.LU R225, [R1+0x4c] ;  /* 0x00004c0001e17983 */ /* 0x000f220000300800 */
[----:B------:R-:W-:-:S03]  /*151c0*/  FMUL R3, R224, UR20 ;  /* 0x00000014e0037c20 */ /* 0x000fc60008400000 */
[----:B------:R-:W4:Y:S01]  /*151d0*/  LDL.LU R224, [R1+0x50] ;  /* 0x0000500001e07983 */ /* 0x000f220000300800 */
[----:B0-----:R-:W-:-:S03]  /*151e0*/  F2FP.SATFINITE.E4M3.F32.PACK_AB_MERGE_C R11, RZ, R0, RZ ;  /* 0x00000000ff0b723e */ /* 0x001fc600048070ff */
[----:B------:R-:W-:Y:S04]  /*151f0*/  @!P0 STG.E.U8 desc[UR14][R30.64+0x51], R13 ;  /* 0x0000510d1e008986 */ /* 0x000fe8000c10110e */
[----:B------:R-:W-:Y:S04]  /*15200*/  @!P4 STG.E.U8 desc[UR14][R32.64+0x59], R5 ;  /* 0x000059052000c986 */ /* 0x000fe8000c10110e */
[----:B------:R0:W-:Y:S02]  /*15210*/  @!P5 STG.E.U8 desc[UR14][R32.64+0x58], R7 ;  /* 0x000058072000d986 */ /* 0x0001e4000c10110e */
[----:B0-----:R-:W-:Y:S01]  /*15220*/  F2FP.SATFINITE.E4M3.F32.PACK_AB_MERGE_C R7, RZ, R2, RZ ;  /* 0x00000002ff07723e */ /* 0x001fe200048070ff */
[----:B--2---:R-:W-:-:S02]  /*15230*/  FMUL R0, R227, UR20 ;  /* 0x00000014e3007c20 */ /* 0x004fc40008400000 */
[----:B------:R-:W2:Y:S03]  /*15240*/  LDL.LU R227, [R1+0x54] ;  /* 0x0000540001e37983 */ /* 0x000ea60000300800 */
[----:B------:R-:W-:Y:S01]  /*15250*/  F2FP.SATFINITE.E4M3.F32.PACK_AB_MERGE_C R5, RZ, R0, RZ ;  /* 0x00000000ff05723e */ /* 0x000fe200048070ff */
[----:B---3--:R-:W-:Y:S02]  /*15260*/  FMUL R0, R220, UR20 ;  /* 0x00000014dc007c20 */ /* 0x008fe40008400000 */
[----:B------:R-:W3:Y:S01]  /*15270*/  LDL.LU R220, [R1+0x58] ;  /* 0x0000580001dc7983 */ /* 0x000ee20000300800 */
[----:B----4-:R-:W-:-:S03]  /*15280*/  FMUL R2, R226, UR20 ;  /* 0x00000014e2027c20 */ /* 0x010fc60008400000 */
[----:B------:R-:W4:Y:S01]  /*15290*/  LDL.LU R226, [R1+0x5c] ;  /* 0x00005c0001e27983 */ /* 0x000f220000300800 */
[C---:B------:R-:W-:Y:S02]  /*152a0*/  ISETP.LT.OR P0, PT, R41.reuse, 0x5a, !P2 ;  /* 0x0000005a2900780c */ /* 0x040fe40005701670 */
[C---:B------:R-:W-:Y:S02]  /*152b0*/  ISETP.LT.OR P6, PT, R41.reuse, 0x59, !P2 ;  /* 0x000000592900780c */ /* 0x040fe400057c1670 */
[C---:B------:R-:W-:Y:S02]  /*152c0*/  ISETP.LT.OR P5, PT, R41.reuse, 0x61, !P1 ;  /* 0x000000612900780c */ /* 0x040fe40004fa1670 */
[----:B------:R-:W-:-:S07]  /*152d0*/  ISETP.LT.OR P4, PT, R41, 0x62, !P1 ;  /* 0x000000622900780c */ /* 0x000fce0004f81670 */
[----:B------:R-:W-:Y:S01]  /*152e0*/  @!P0 STG.E.U8 desc[UR14][R30.64+0x59], R11 ;  /* 0x0000590b1e008986 */ /* 0x000fe2000c10110e */
[----:B------:R-:W-:-:S03]  /*152f0*/  ISETP.LT.OR P0, PT, R41, 0x62, !P2 ;  /* 0x000000622900780c */ /* 0x000fc60005701670 */
[----:B------:R0:W-:Y:S01]  /*15300*/  @!P6 STG.E.U8 desc[UR14][R30.64+0x58], R9 ;  /* 0x000058091e00e986 */ /* 0x0001e2000c10110e */
[----:B------:R-:W-:-:S03]  /*15310*/  ISETP.LT.OR P6, PT, R41, 0x61, !P2 ;  /* 0x000000612900780c */ /* 0x000fc600057c1670 */
[----:B------:R1:W-:Y:S01]  /*15320*/  @!P5 STG.E.U8 desc[UR14][R32.64+0x60], R7 ;  /* 0x000060072000d986 */ /* 0x0003e2000c10110e */
[----:B------:R-:W-:Y:S02]  /*15330*/  ISETP.LT.OR P5, PT, R41, 0x69, !P1 ;  /* 0x000000692900780c */ /* 0x000fe40004fa1670 */
[----:B0-----:R-:W-:Y:S01]  /*15340*/  F2FP.SATFINITE.E4M3.F32.PACK_AB_MERGE_C R9, RZ, R0, RZ ;  /* 0x00000000ff09723e */ /* 0x001fe200048070ff */
[----:B------:R-:W-:Y:S02]  /*15350*/  FMUL R0, R223, UR20 ;  /* 0x00000014df007c20 */ /* 0x000fe40008400000 */
[----:B------:R-:W4:Y:S01]  /*15360*/  LDL.LU R223, [R1+0x60] ;  /* 0x0000600001df7983 */ /* 0x000f220000300800 */
[----:B------:R-:W-:Y:S02]  /*15370*/  F2FP.SATFINITE.E4M3.F32.PACK_AB_MERGE_C R11, RZ, R2, RZ ;  /* 0x00000002ff0b723e */ /* 0x000fe400048070ff */
[----:B------:R-:W-:Y:S01]  /*15380*/  F2FP.SATFINITE.E4M3.F32.PACK_AB_MERGE_C R13, RZ, R3, RZ ;  /* 0x00000003ff0d723e */ /* 0x000fe200048070ff */
[----:B------:R-:W-:Y:S01]  /*15390*/  FMUL R2, R222, UR20 ;  /* 0x00000014de027c20 */ /* 0x000fe20008400000 */
[----:B-1----:R-:W-:Y:S01]  /*153a0*/  F2FP.SATFINITE.E4M3.F32.PACK_AB_MERGE_C R7, RZ, R0, RZ ;  /* 0x00000000ff07723e */ /* 0x002fe200048070ff */
[----:B------:R-:W4:Y:S04]  /*153b0*/  LDL.LU R222, [R1+0x64] ;  /* 0x0000640001de7983 */ /* 0x000f280000300800 */
[----:B------:R-:W-:Y:S01]  /*153c0*/  @!P4 STG.E.U8 desc[UR14][R32.64+0x61], R13 ;  /* 0x0000610d2000c986 */ /* 0x000fe2000c10110e */
[----:B------:R-:W-:-:S03]  /*153d0*/  FMUL R3, R225, UR20 ;  /* 0x00000014e1037c20 */ /* 0x000fc60008400000 */
[----:B------:R-:W4:Y:S01]  /*153e0*/  LDL.LU R225, [R1+0x68] ;  /* 0x0000680001e17983 */ /* 0x000f220000300800 */
[----:B------:R-:W-:-:S03]  /*153f0*/  FMUL R0, R224, UR20 ;  /* 0x00000014e0007c20 */ /* 0x000fc60008400000 */
[----:B------:R0:W-:Y:S04]  /*15400*/  @!P0 STG.E.U8 desc[UR14][R30.64+0x61], R9 ;  /* 0x000061091e008986 */ /* 0x0001e8000c10110e */
[----:B------:R-:W4:Y:S04]  /*15410*/  LDL.LU R224, [R1+0x6c] ;  /* 0x00006c0001e07983 */ /* 0x000f280000300800 */
[----:B------:R1:W-:Y:S01]  /*15420*/  @!P6 STG.E.U8 desc[UR14][R30.64+0x60], R5 ;  /* 0x000060051e00e986 */ /* 0x0003e2000c10110e */
[----:B0-----:R-:W-:-:S03]  /*15430*/  F2FP.SATFINITE.E4M3.F32.PACK_AB_MERGE_C R9, RZ, R0, RZ ;  /* 0x00000000ff09723e */ /* 0x001fc600048070ff */
[----:B------:R0:W-:Y:S01]  /*15440*/  @!P5 STG.E.U8 desc[UR14][R32.64+0x68], R11 ;  /* 0x0000680b2000d986 */ /* 0x0001e2000c10110e */
[----:B-1----:R-:W-:Y:S01]  /*15450*/  F2FP.SATFINITE.E4M3.F32.PACK_AB_MERGE_C R5, RZ, R2, RZ ;  /* 0x00000002ff05723e */ /* 0x002fe200048070ff */
[----:B--2---:R-:W-:Y:S02]  /*15460*/  FMUL R0, R227, UR20 ;  /* 0x00000014e3007c20 */ /* 0x004fe40008400000 */
[----:B------:R-:W2:Y:S03]  /*15470*/  LDL.LU R227, [R1+0x70] ;  /* 0x0000700001e37983 */ /* 0x000ea60000300800 */
[----:B0-----:R-:W-:Y:S01]  /*15480*/  F2FP.SATFINITE.E4M3.F32.PACK_AB_MERGE_C R11, RZ, R0, RZ ;  /* 0x00000000ff0b723e */ /* 0x001fe200048070ff */
[----:B---3--:R-:W-:Y:S02]  /*15490*/  FMUL R2, R220, UR20 ;  /* 0x00000014dc027c20 */ /* 0x008fe40008400000 */
[----:B------:R-:W3:Y:S01]  /*154a0*/  LDL.LU R220, [R1+0x74] ;  /* 0x0000740001dc7983 */ /* 0x000ee20000300800 */
[----:B----4-:R-:W-:-:S03]  /*154b0*/  FMUL R0, R226, UR20 ;  /* 0x00000014e2007c20 */ /* 0x010fc60008400000 */
[----:B------:R-:W4:Y:S01]  /*154c0*/  LDL.LU R226, [R1+0x78] ;  /* 0x0000780001e27983 */ /* 0x000f220000300800 */
[C---:B------:R-:W-:Y:S02]  /*154d0*/  ISETP.LT.OR P4, PT, R41.reuse, 0x6a, !P1 ;  /* 0x0000006a2900780c */ /* 0x040fe40004f81670 */
[C---:B------:R-:W-:Y:S02]  /*154e0*/  ISETP.LT.OR P6, PT, R41.reuse, 0x69, !P2 ;  /* 0x000000692900780c */ /* 0x040fe400057c1670 */
[C---:B------:R-:W-:Y:S02]  /*154f0*/  ISETP.LT.OR P0, PT, R41.reuse, 0x6a, !P2 ;  /* 0x0000006a2900780c */ /* 0x040fe40005701670 */
[----:B------:R-:W-:Y:S02]  /*15500*/  ISETP.LT.OR P5, PT, R41, 0x71, !P1 ;  /* 0x000000712900780c */ /* 0x000fe40004fa1670 */
[----:B------:R-:W-:-:S05]  /*15510*/  F2FP.SATFINITE.E4M3.F32.PACK_AB_MERGE_C R13, RZ, R3, RZ ;  /* 0x00000003ff0d723e */ /* 0x000fca00048070ff */
[----:B------:R0:W-:Y:S01]  /*15520*/  @!P4 STG.E.U8 desc[UR14][R32.64+0x69], R7 ;  /* 0x000069072000c986 */ /* 0x0001e2000c10110e */
[----:B------:R-:W-:-:S03]  /*15530*/  ISETP.LT.OR P4, PT, R41, 0x72, !P1 ;  /* 0x000000722900780c */ /* 0x000fc60004f81670 */
[----:B------:R1:W-:Y:S01]  /*15540*/  @!P6 STG.E.U8 desc[UR14][R30.64+0x68], R5 ;  /* 0x000068051e00e986 */ /* 0x0003e2000c10110e */
[----:B------:R-:W-:-:S03]  /*15550*/  ISETP.LT.OR P6, PT, R41, 0x71, !P2 ;  /* 0x000000712900780c */ /* 0x000fc600057c1670 */
[----:B------:R-:W-:Y:S01]  /*15560*/  @!P0 STG.E.U8 desc[UR14][R30.64+0x69], R13 ;  /* 0x0000690d1e008986 */ /* 0x000fe2000c10110e */
[----:B0-----:R-:W-:Y:S01]  /*15570*/  F2FP.SATFINITE.E4M3.F32.PACK_AB_MERGE_C R7, RZ, R2, RZ ;  /* 0x00000002ff07723e */ /* 0x001fe200048070ff */
[----:B------:R-:W-:Y:S02]  /*15580*/  FMUL R2, R223, UR20 ;  /* 0x00000014df027c20 */ /* 0x000fe40008400000 */
[----:B------:R-:W4:Y:S01]  /*15590*/  LDL.LU R223, [R1+0x7c] ;  /* 0x00007c0001df7983 */ /* 0x000f220000300800 */
[----:B------:R-:W-:Y:S02]  /*155a0*/  ISETP.LT.OR P0, PT, R41, 0x72, !P2 ;  /* 0x000000722900780c */ /* 0x000fe40005701670 */
[----:B-1----:R-:W-:Y:S01]  /*155b0*/  F2FP.SATFINITE.E4M3.F32.PACK_AB_MERGE_C R5, RZ, R0, RZ ;  /* 0x00000000ff05723e */ /* 0x002fe200048070ff */
[----:B------:R-:W-:Y:S02]  /*155c0*/  FMUL R3, R222, UR20 ;  /* 0x00000014de037c20 */ /* 0x000fe40008400000 */
[----:B------:R-:W4:Y:S04]  /*155d0*/  LDL.LU R222, [R1+0x80] ;  /* 0x0000800001de7983 */ /* 0x000f280000300800 */
[----:B------:R0:W-:Y:S01]  /*155e0*/  @!P4 STG.E.U8 desc[UR14][R32.64+0x71], R11 ;  /* 0x0000710b2000c986 */ /* 0x0001e2000c10110e */
[----:B------:R-:W-:-:S03]  /*155f0*/  FMUL R0, R225, UR20 ;  /* 0x00000014e1007c20 */ /* 0x000fc60008400000 */
[----:B------:R1:W-:Y:S04]  /*15600*/  @!P5 STG.E.U8 desc[UR14][R32.64+0x70], R9 ;  /* 0x000070092000d986 */ /* 0x0003e8000c10110e */
[----:B------:R-:W4:Y:S01]  /*15610*/  LDL.LU R225, [R1+0x84] ;  /* 0x0000840001e17983 */ /* 0x000f220000300800 */
[----:B0-----:R-:W-:Y:S01]  /*15620*/  F2FP.SATFINITE.E4M3.F32.PACK_AB_MERGE_C R11, RZ, R0, RZ ;  /* 0x00000000ff0b723e */ /* 0x001fe200048070ff */
[----:B------:R-:W-:Y:S02]  /*15630*/  FMUL R0, R224, UR20 ;  /* 0x00000014e0007c20 */ /* 0x000fe40008400000 */
[----:B------:R-:W4:Y:S01]  /*15640*/  LDL.LU R224, [R1+0x88] ;  /* 0x0000880001e07983 */ /* 0x000f220000300800 */
[----:B-1----:R-:W-:-:S03]  /*15650*/  F2FP.SATFINITE.E4M3.F32.PACK_AB_MERGE_C R9, RZ, R2, RZ ;  /* 0x00000002ff09723e */ /* 0x002fc600048070ff */
[----:B------:R0:W-:Y:S04]  /*15660*/  @!P6 STG.E.U8 desc[UR14][R30.64+0x70], R7 ;  /* 0x000070071e00e986 */ /* 0x0001e8000c10110e */
[----:B------:R1:W-:Y:S01]  /*15670*/  @!P0 STG.E.U8 desc[UR14][R30.64+0x71], R5 ;  /* 0x000071051e008986 */ /* 0x0003e2000c10110e */
[----:B0-----:R-:W-:Y:S01]  /*15680*/  F2FP.SATFINITE.E4M3.F32.PACK_AB_MERGE_C R7, RZ, R0, RZ ;  /* 0x00000000ff07723e */ /* 0x001fe200048070ff */
[----:B--2---:R-:W-:Y:S02]  /*15690*/  FMUL R2, R227, UR20 ;  /* 0x00000014e3027c20 */ /* 0x004fe40008400000 */
[----:B------:R-:W2:Y:S03]  /*156a0*/  LDL.LU R227, [R1+0x8c] ;  /* 0x00008c0001e37983 */ /* 0x000ea60000300800 */
[----:B-1----:R-:W-:Y:S01]  /*156b0*/  F2FP.SATFINITE.E4M3.F32.PACK_AB_MERGE_C R5, RZ, R2, RZ ;  /* 0x00000002ff05723e */ /* 0x002fe200048070ff */
[----:B---3--:R-:W-:-:S02]  /*156c0*/  FMUL R0, R220, UR20 ;  /* 0x00000014dc007c20 */ /* 0x008fc40008400000 */
        /* <DEDUP_REMOVED lines=10> */
[----:B------:R-:W-:Y:S01]  /*15770*/  @!P4 STG.E.U8 desc[UR14][R32.64+0x79], R13 ;  /* 0x0000790d2000c986 */ /* 0x000fe2000c10110e */
[----:B------:R-:W-:Y:S02]  /*15780*/  ISETP.LT.OR P4, PT, R41, 0x82, !P1 ;  /* 0x000000822900780c */ /* 0x000fe40004f81670 */
[----:B0-----:R-:W-:Y:S01]  /*15790*/  F2FP.SATFINITE.E4M3.F32.PACK_AB_MERGE_C R9, RZ, R0, RZ ;  /* 0x00000000ff09723e */ /* 0x001fe200048070ff */
[----:B------:R-:W-:Y:S02]  /*157a0*/  FMUL R3, R223, UR20 ;  /* 0x00000014df037c20 */ /* 0x000fe40008400000 */
[----:B------:R-:W4:Y:S01]  /*157b0*/  LDL.LU R223, [R1+0x98] ;  /* 0x0000980001df7983 */ /* 0x000f220000300800 */
[----:B------:R-:W-:-:S03]  /*157c0*/  FMUL R0, R222, UR20 ;  /* 0x00000014de007c20 */ /* 0x000fc60008400000 */
[----:B------:R-:W4:Y:S04]  /*157d0*/  LDL.LU R222, [R1+0x9c] ;  /* 0x00009c0001de7983 */ /* 0x000f280000300800 */
[----:B------:R0:W-:Y:S04]  /*157e0*/  @!P0 STG.E.U8 desc[UR14][R30.64+0x79], R7 ;  /* 0x000079071e008986 */ /* 0x0001e8000c10110e */
[----:B------:R1:W-:Y:S01]  /*157f0*/  @!P6 STG.E.U8 desc[UR14][R30.64+0x78], R11 ;  /* 0x0000780b1e00e986 */ /* 0x0003e2000c10110e */
[----:B0-----:R-:W-:Y:S01]  /*15800*/  F2FP.SATFINITE.E4M3.F32.PACK_AB_MERGE_C R7, RZ, R0, RZ ;  /* 0x00000000ff07723e */ /* 0x001fe200048070ff */
[----:B------:R-:W-:-:S02]  /*15810*/  FMUL R0, R225, UR20 ;  /* 0x00000014e1007c20 */ /* 0x000fc40008400000 */
[----:B------:R-:W4:Y:S01]  /*15820*/  LDL.LU R225, [R1+0xa0] ;  /* 0x0000a00001e17983 */ /* 0x000f220000300800 */
[----:B-1----:R-:W-:Y:S01]  /*15830*/  F2FP.SATFINITE.E4M3.F32.PACK_AB_MERGE_C R11, RZ, R2, RZ ;  /* 0x00000002ff0b723e */ /* 0x002fe200048070ff */
[----:B------:R-:W-:Y:S02]  /*15840*/  FMUL R2, R224, UR20 ;  /* 0x00000014e0027c20 */ /* 0x000fe40008400000 */
[----:B------:R-:W4:Y:S01]  /*15850*/  LDL.LU R224, [R1+0xa4] ;  /* 0x0000a40001e07983 */ /* 0x000f220000300800 */
[----:B------:R-:W-:-:S03]  /*15860*/  F2FP.SATFINITE.E4M3.F32.PACK_AB_MERGE_C R13, RZ, R3, RZ ;  /* 0x00000003ff0d723e */ /* 0x000fc600048070ff */
[----:B------:R0:W-:Y:S04]  /*15870*/  @!P5 STG.E.U8 desc[UR14][R32.64+0x80], R5 ;  /* 0x000080052000d986 */ /* 0x0001e8000c10110e */
[----:B------:R1:W-:Y:S01]  /*15880*/  @!P4 STG.E.U8 desc[UR14][R32.64+0x81], R9 ;  /* 0x000081092000c986 */ /* 0x0003e2000c10110e */
[----:B0-----:R-:W-:Y:S02]  /*15890*/  F2FP.SATFINITE.E4M3.F32.PACK_AB_MERGE_C R5, RZ, R0, RZ ;  /* 0x00000000ff05723e */ /* 0x001fe400048070ff */
[----:B-1----:R-:W-:Y:S01]  /*158a0*/  F2FP.SATFINITE.E4M3.F32.PACK_AB_MERGE_C R9, RZ, R2, RZ ;  /* 0x00000002ff09723e */ /* 0x002fe200048070ff */
[----:B--2---:R-:W-:Y:S02]  /*158b0*/  FMUL R0, R227, UR20 ;  /* 0x00000014e3007c20 */ /* 0x004fe40008400000 */
[----:B------:R-:W2:Y:S01]  /*158c0*/  LDL.LU R227, [R1+0xa8] ;  /* 0x0000a80001e37983 */ /* 0x000ea20000300800 */
[----:B---3--:R-:W-:-:S03]  /*158d0*/  FMUL R2, R220, UR20 ;  /* 0x00000014dc027c20 */ /* 0x008fc60008400000 */
[----:B------:R-:W3:Y:S01]  /*158e0*/  LDL.LU R220, [R1+0xac] ;  /* 0x0000ac0001dc7983 */ /* 0x000ee20000300800 */
[----:B----4-:R-:W-:-:S03]  /*158f0*/  FMUL R3, R226, UR20 ;  /* 0x00000014e2037c20 */ /* 0x010fc60008400000 */
[----:B------:R-:W4:Y:S01]  /*15900*/  LDL.LU R226, [R1+0xb0] ;  /* 0x0000b00001e27983 */ /* 0x000f220000300800 */
[C---:B------:R-:W-:Y:S02]  /*15910*/  ISETP.LT.OR P6, PT, R41.reuse, 0x81, !P2 ;  /* 0x000000812900780c */ /* 0x040fe400057c1670 */
[C---:B------:R-:W-:Y:S02]  /*15920*/  ISETP.LT.OR P0, PT, R41.reuse, 0x82, !P2 ;  /* 0x000000822900780c */ /* 0x040fe40005701670 */
[C---:B------:R-:W-:Y:S02]  /*15930*/  ISETP.LT.OR P5, PT, R41.reuse, 0x89, !P1 ;  /* 0x000000892900780c */ /* 0x040fe40004fa1670 */
[----:B------:R-:W-:-:S07]  /*15940*/  ISETP.LT.OR P4, PT, R41, 0x8a, !P1 ;  /* 0x0000008a2900780c */ /* 0x000fce0004f81670 */
[----:B------:R0:W-:Y:S01]  /*15950*/  @!P6 STG.E.U8 desc[UR14][R30.64+0x80], R11 ;  /* 0x0000800b1e00e986 */ /* 0x0001e2000c10110e */
[----:B------:R-:W-:-:S03]  /*15960*/  ISETP.LT.OR P6, PT, R41, 0x89, !P2 ;  /* 0x000000892900780c */ /* 0x000fc600057c1670 */
[----:B------:R-:W-:Y:S01]  /*15970*/  @!P0 STG.E.U8 desc[UR14][R30.64+0x81], R13 ;  /* 0x0000810d1e008986 */ /* 0x000fe2000c10110e */
[----:B------:R-:W-:-:S03]  /*15980*/  ISETP.LT.OR P0, PT, R41, 0x8a, !P2 ;  /* 0x0000008a2900780c */ /* 0x000fc60005701670 */
[----:B------:R-:W-:Y:S01]  /*15990*/  @!P5 STG.E.U8 desc[UR14][R32.64+0x88], R7 ;  /* 0x000088072000d986 */ /* 0x000fe2000c10110e */
[----:B0-----:R-:W-:-:S03]  /*159a0*/  F2FP.SATFINITE.E4M3.F32.PACK_AB_MERGE_C R11, RZ, R0, RZ ;  /* 0x00000000ff0b723e */ /* 0x001fc600048070ff */
[----:B------:R0:W-:Y:S01]  /*159b0*/  @!P4 STG.E.U8 desc[UR14][R32.64+0x89], R5 ;  /* 0x000089052000c986 */ /* 0x0001e2000c10110e */
[----:B------:R-:W-:Y:S01]  /*159c0*/  FMUL R0, R223, UR20 ;  /* 0x00000014df007c20 */ /* 0x000fe20008400000 */
[----:B------:R-:W-:Y:S02]  /*159d0*/  ISETP.LT.OR P5, PT, R41, 0x91, !P1 ;  /* 0x000000912900780c */ /* 0x000fe40004fa1670 */
[----:B------:R-:W3:Y:S02]  /*159e0*/  LDL.LU R223, [R1+0xb4] ;  /* 0x0000b40001df7983 */ /* 0x000ee40000300800 */
[----:B0-----:R-:W-:Y:S01]  /*159f0*/  F2FP.SATFINITE.E4M3.F32.PACK_AB_MERGE_C R5, RZ, R0, RZ ;  /* 0x00000000ff05723e */ /* 0x001fe200048070ff */
[----:B------:R-:W-:Y:S02]  /*15a00*/  FMUL R0, R222, UR20 ;  /* 0x00000014de007c20 */ /* 0x000fe40008400000 */
[----:B------:R-:W3:Y:S01]  /*15a10*/  LDL.LU R222, [R1+0xb8] ;  /* 0x0000b80001de7983 */ /* 0x000ee20000300800 */
[----:B------:R-:W-:-:S03]  /*15a20*/  F2FP.SATFINITE.E4M3.F32.PACK_AB_MERGE_C R7, RZ, R2, RZ ;  /* 0x00000002ff07723e */ /* 0x000fc600048070ff */
[----:B------:R0:W-:Y:S04]  /*15a30*/  @!P6 STG.E.U8 desc[UR14][R30.64+0x88], R9 ;  /* 0x000088091e00e986 */ /* 0x0001e8000c10110e */
[----:B------:R1:W-:Y:S01]  /*15a40*/  @!P0 STG.E.U8 desc[UR14][R30.64+0x89], R11 ;  /* 0x0000890b1e008986 */ /* 0x0003e2000c10110e */
[----:B------:R-:W-:Y:S01]  /*15a50*/  FMUL R2, R225, UR20 ;  /* 0x00000014e1027c20 */ /* 0x000fe20008400000 */
[----:B0-----:R-:W-:Y:S02]  /*15a60*/  F2FP.SATFINITE.E4M3.F32.PACK_AB_MERGE_C R9, RZ, R0, RZ ;  /* 0x00000000ff09723e */ /* 0x001fe400048070ff */
[----:B------:R-:W3:Y:S01]  /*15a70*/  LDL.LU R225, [R1+0xbc] ;  /* 0x0000bc0001e17983 */ /* 0x000ee20000300800 */
[----:B------:R-:W-:-:S03]  /*15a80*/  FMUL R0, R224, UR20 ;  /* 0x00000014e0007c20 */ /* 0x000fc60008400000 */
[----:B------:R-:W3:Y:S01]  /*15a90*/  LDL.LU R224, [R1+0xc0] ;  /* 0x0000c00001e07983 */ /* 0x000ee20000300800 */
[----:B-1----:R-:W-:-:S03]  /*15aa0*/  F2FP.SATFINITE.E4M3.F32.PACK_AB_MERGE_C R11, RZ, R2, RZ ;  /* 0x00000002ff0b723e */ /* 0x002fc600048070ff */
[----:B------:R0:W-:Y:S02]  /*15ab0*/  @!P5 STG.E.U8 desc[UR14][R32.64+0x90], R7 ;  /* 0x000090072000d986 */ /* 0x0001e4000c10110e */
[----:B0-----:R-:W-:Y:S01]  /*15ac0*/  F2FP.SATFINITE.E4M3.F32.PACK_AB_MERGE_C R7, RZ, R0, RZ ;  /* 0x00000000ff07723e */ /* 0x001fe200048070ff */
[----:B--2---:R-:W-:Y:S02]  /*15ad0*/  FMUL R2, R227, UR20 ;  /* 0x00000014e3027c20 */ /* 0x004fe40008400000 */
[----:B------:R-:W2:Y:S01]  /*15ae0*/  LDL.LU R227, [R1+0xc4] ;  /* 0x0000c40001e37983 */ /* 0x000ea20000300800 */
[----:B----4-:R-:W-:-:S03]  /*15af0*/  FMUL R0, R226, UR20 ;  /* 0x00000014e2007c20 */ /* 0x010fc60008400000 */
[----:B------:R-:W4:Y:S01]  /*15b00*/  LDL.LU R226, [R1+0xc8] ;  /* 0x0000c80001e27983 */ /* 0x000f220000300800 */
[C---:B------:R-:W-:Y:S02]  /*15b10*/  ISETP.LT.OR P4, PT, R41.reuse, 0x92, !P1 ;  /* 0x000000922900780c */ /* 0x040fe40004f81670 */
[C---:B------:R-:W-:Y:S01]  /*15b20*/  ISETP.LT.OR P6, PT, R41.reuse, 0x91, !P2 ;  /* 0x000000912900780c */ /* 0x040fe200057c1670 */
[----:B------:R-:W4:Y:S01]  /*15b30*/  LDL.LU R221, [R1+0xcc] ;  /* 0x0000cc0001dd7983 */ /* 0x000f220000300800 */
[C---:B------:R-:W-:Y:S02]  /*15b40*/  ISETP.LT.OR P0, PT, R41.reuse, 0x92, !P2 ;  /* 0x000000922900780c */ /* 0x040fe40005701670 */
[----:B------:R-:W-:Y:S02]  /*15b50*/  F2FP.SATFINITE.E4M3.F32.PACK_AB_MERGE_C R13, RZ, R3, RZ ;  /* 0x00000003ff0d723e */ /* 0x000fe400048070ff */
[----:B------:R-:W-:Y:S01]  /*15b60*/  ISETP.LT.OR P5, PT, R41, 0x99, !P1 ;  /* 0x000000992900780c */ /* 0x000fe20004fa1670 */
[----:B---3--:R-:W-:-:S02]  /*15b70*/  FMUL R3, R220, UR20 ;  /* 0x00000014dc037c20 */ /* 0x008fc40008400000 */
[----:B------:R-:W3:Y:S04]  /*15b80*/  LDL.LU R220, [R1+0xd0] ;  /* 0x0000d00001dc7983 */ /* 0x000ee80000300800 */
[----:B------:R-:W-:Y:S01]  /*15b90*/  @!P4 STG.E.U8 desc[UR14][R32.64+0x91], R13 ;  /* 0x0000910d2000c986 */ /* 0x000fe2000c10110e */
[----:B------:R-:W-:-:S03]  /*15ba0*/  ISETP.LT.OR P4, PT, R41, 0x9a, !P1 ;  /* 0x0000009a2900780c */ /* 0x000fc60004f81670 */
[----:B------:R0:W-:Y:S01]  /*15bb0*/  @!P6 STG.E.U8 desc[UR14][R30.64+0x90], R5 ;  /* 0x000090051e00e986 */ /* 0x0001e2000c10110e */
[----:B------:R-:W-:-:S03]  /*15bc0*/  ISETP.LT.OR P6, PT, R41, 0x99, !P2 ;  /* 0x000000992900780c */ /* 0x000fc600057c1670 */
[----:B------:R1:W-:Y:S01]  /*15bd0*/  @!P0 STG.E.U8 desc[UR14][R30.64+0x91], R9 ;  /* 0x000091091e008986 */ /* 0x0003e2000c10110e */
[----:B0-----:R-:W-:Y:S02]  /*15be0*/  F2FP.SATFINITE.E4M3.F32.PACK_AB_MERGE_C R5, RZ, R2, RZ ;  /* 0x00000002ff05723e */ /* 0x001fe400048070ff */
[----:B-1----:R-:W-:Y:S01]  /*15bf0*/  F2FP.SATFINITE.E4M3.F32.PACK_AB_MERGE_C R9, RZ, R0, RZ ;  /* 0x00000000ff09723e */ /* 0x002fe200048070ff */
[----:B------:R-:W-:Y:S02]  /*15c00*/  FMUL R0, R223, UR20 ;  /* 0x00000014df007c20 */ /* 0x000fe40008400000 */
[----:B------:R-:W3:Y:S01]  /*15c10*/  LDL.LU R223, [R1+0xd4] ;  /* 0x0000d40001df7983 */ /* 0x000ee20000300800 */
[----:B------:R-:W-:-:S03]  /*15c20*/  FMUL R2, R222, UR20 ;  /* 0x00000014de027c20 */ /* 0x000fc60008400000 */
[----:B------:R-:W3:Y:S04]  /*15c30*/  LDL.LU R222, [R1+0xd8] ;  /* 0x0000d80001de7983 */ /* 0x000ee80000300800 */
[----:B------:R0:W-:Y:S04]  /*15c40*/  @!P5 STG.E.U8 desc[UR14][R32.64+0x98], R11 ;  /* 0x0000980b2000d986 */ /* 0x0001e8000c10110e */
[----:B------:R-:W-:Y:S04]  /*15c50*/  @!P4 STG.E.U8 desc[UR14][R32.64+0x99], R7 ;  /* 0x000099072000c986 */ /* 0x000fe8000c10110e */
[----:B------:R1:W-:Y:S01]  /*15c60*/  @!P6 STG.E.U8 desc[UR14][R30.64+0x98], R5 ;  /* 0x000098051e00e986 */ /* 0x0003e2000c10110e */
[----:B0-----:R-:W-:Y:S01]  /*15c70*/  F2FP.SATFINITE.E4M3.F32.PACK_AB_MERGE_C R11, RZ, R0, RZ ;  /* 0x00000000ff0b723e */ /* 0x001fe200048070ff */
[----:B------:R-:W-:-:S02]  /*15c80*/  FMUL R0, R225, UR20 ;  /* 0x00000014e1007c20 */ /* 0x000fc40008400000 */
[----:B------:R-:W3:Y:S01]  /*15c90*/  LDL.LU R225, [R1+0xdc] ;  /* 0x0000dc0001e17983 */ /* 0x000ee20000300800 */
[----:B-1----:R-:W-:Y:S01]  /*15ca0*/  F2FP.SATFINITE.E4M3.F32.PACK_AB_MERGE_C R5, RZ, R2, RZ ;  /* 0x00000002ff05723e */ /* 0x002fe200048070ff */
[----:B------:R-:W-:Y:S02]  /*15cb0*/  FMUL R2, R224, UR20 ;  /* 0x00000014e0027c20 */ /* 0x000fe40008400000 */
[----:B------:R-:W3:Y:S01]  /*15cc0*/  LDL.LU R224, [R1+0xe0] ;  /* 0x0000e00001e07983 */ /* 0x000ee20000300800 */
[----:B------:R-:W-:Y:S02]  /*15cd0*/  F2FP.SATFINITE.E4M3.F32.PACK_AB_MERGE_C R13, RZ, R3, RZ ;  /* 0x00000003ff0d723e */ /* 0x000fe400048070ff */
[----:B------:R-:W-:Y:S01]  /*15ce0*/  F2FP.SATFINITE.E4M3.F32.PACK_AB_MERGE_C R7, RZ, R0, RZ ;  /* 0x00000000ff07723e */ /* 0x000fe200048070ff */
[----:B--2---:R-:W-:Y:S02]  /*15cf0*/  FMUL R3, R227, UR20 ;  /* 0x00000014e3037c20 */ /* 0x004fe40008400000 */
[----:B------:R-:W2:Y:S01]  /*15d00*/  LDL.LU R227, [R1+0xe4] ;  /* 0x0000e40001e37983 */ /* 0x000ea20000300800 */
        /* <DEDUP_REMOVED lines=10> */
[----:B------:R-:W-:Y:S04]  /*15db0*/  @!P4 STG.E.U8 desc[UR14][R32.64+0xa1], R11 ;  /* 0x0000a10b2000c986 */ /* 0x000fe8000c10110e */
[----:B------:R1:W-:Y:S01]  /*15dc0*/  @!P6 STG.E.U8 desc[UR14][R30.64+0xa0], R5 ;  /* 0x0000a0051e00e986 */ /* 0x0003e2000c10110e */
[----:B0-----:R-:W-:Y:S01]  /*15dd0*/  F2FP.SATFINITE.E4M3.F32.PACK_AB_MERGE_C R9, RZ, R2, RZ ;  /* 0x00000002ff09723e */ /* 0x001fe200048070ff */
[----:B---3--:R-:W-:Y:S01]  /*15de0*/  FMUL R2, R220, UR20 ;  /* 0x00000014dc027c20 */ /* 0x008fe20008400000 */
[----:B------:R-:W-:Y:S01]  /*15df0*/  ISETP.LT.OR P4, PT, R41, 0xaa, !P1 ;  /* 0x000000aa2900780c */ /* 0x000fe20004f81670 */
[----:B------:R0:W-:Y:S01]  /*15e00*/  @!P0 STG.E.U8 desc[UR14][R30.64+0xa1], R7 ;  /* 0x0000a1071e008986 */ /* 0x0001e2000c10110e */
[----:B-1----:R-:W-:Y:S01]  /*15e10*/  F2FP.SATFINITE.E4M3.F32.PACK_AB_MERGE_C R5, RZ, R0, RZ ;  /* 0x00000000ff05723e */ /* 0x002fe200048070ff */
[----:B------:R-:W-:-:S02]  /*15e20*/  FMUL R0, R221, UR20 ;  /* 0x00000014dd007c20 */ /* 0x000fc40008400000 */
[----:B------:R-:W3:Y:S01]  /*15e30*/  LDL.LU R221, [R1+0xec] ;  /* 0x0000ec0001dd7983 */ /* 0x000ee20000300800 */
[----:B------:R-:W-:-:S03]  /*15e40*/  ISETP.LT.OR P6, PT, R41, 0xa9, !P2 ;  /* 0x000000a92900780c */ /* 0x000fc600057c1670 */
[----:B------:R-:W3:Y:S01]  /*15e50*/  LDL.LU R220, [R1+0xf0] ;  /* 0x0000f00001dc7983 */ /* 0x000ee20000300800 */
[C---:B------:R-:W-:Y:S02]  /*15e60*/  ISETP.LT.OR P0, PT, R41.reuse, 0xaa, !P2 ;  /* 0x000000aa2900780c */ /* 0x040fe40005701670 */
[----:B0-----:R-:W-:Y:S01]  /*15e70*/  F2FP.SATFINITE.E4M3.F32.PACK_AB_MERGE_C R7, RZ, R0, RZ ;  /* 0x00000000ff07723e */ /* 0x001fe200048070ff */
[----:B------:R0:W-:Y:S01]  /*15e80*/  @!P5 STG.E.U8 desc[UR14][R32.64+0xa8], R9 ;  /* 0x0000a8092000d986 */ /* 0x0001e2000c10110e */
[----:B------:R-:W-:Y:S01]  /*15e90*/  ISETP.LT.OR P5, PT, R41, 0xb1, !P1 ;  /* 0x000000b12900780c */ /* 0x000fe20004fa1670 */
[----:B------:R-:W-:Y:S01]  /*15ea0*/  FMUL R0, R223, UR20 ;  /* 0x00000014df007c20 */ /* 0x000fe20008400000 */
[----:B------:R-:W-:Y:S01]  /*15eb0*/  F2FP.SATFINITE.E4M3.F32.PACK_AB_MERGE_C R11, RZ, R2, RZ ;  /* 0x00000002ff0b723e */ /* 0x000fe200048070ff */
[----:B------:R-:W-:Y:S01]  /*15ec0*/  FMUL R2, R222, UR20 ;  /* 0x00000014de027c20 */ /* 0x000fe20008400000 */
[----:B------:R-:W3:Y:S01]  /*15ed0*/  LDL.LU R223, [R1+0xf4] ;  /* 0x0000f40001df7983 */ /* 0x000ee20000300800 */
[----:B------:R-:W-:-:S03]  /*15ee0*/  F2FP.SATFINITE.E4M3.F32.PACK_AB_MERGE_C R13, RZ, R3, RZ ;  /* 0x00000003ff0d723e */ /* 0x000fc600048070ff */
[----:B------:R-:W3:Y:S01]  /*15ef0*/  LDL.LU R222, [R1+0xf8] ;  /* 0x0000f80001de7983 */ /* 0x000ee20000300800 */
[----:B------:R-:W-:Y:S01]  /*15f00*/  FMUL R3, R225, UR20 ;  /* 0x00000014e1037c20 */ /* 0x000fe20008400000 */
[----:B0-----:R-:W-:Y:S02]  /*15f10*/  F2FP.SATFINITE.E4M3.F32.PACK_AB_MERGE_C R9, RZ, R0, RZ ;  /* 0x00000000ff09723e */ /* 0x001fe400048070ff */
[----:B------:R-:W3:Y:S04]  /*15f20*/  LDL.LU R225, [R1+0xfc] ;  /* 0x0000fc0001e17983 */ /* 0x000ee80000300800 */
[----:B------:R-:W-:Y:S01]  /*15f30*/  @!P4 STG.E.U8 desc[UR14][R32.64+0xa9], R13 ;  /* 0x0000a90d2000c986 */ /* 0x000fe2000c10110e */
[----:B------:R-:W-:-:S03]  /*15f40*/  FMUL R0, R224, UR20 ;  /* 0x00000014e0007c20 */ /* 0x000fc60008400000 */
[----:B------:R-:W3:Y:S04]  /*15f50*/  LDL.LU R224, [R1+0x100] ;  /* 0x0001000001e07983 */ /* 0x000ee80000300800 */
[----:B------:R0:W-:Y:S04]  /*15f60*/  @!P6 STG.E.U8 desc[UR14][R30.64+0xa8], R5 ;  /* 0x0000a8051e00e986 */ /* 0x0001e8000c10110e */
[----:B------:R-:W-:Y:S04]  /*15f70*/  @!P0 STG.E.U8 desc[UR14][R30.64+0xa9], R7 ;  /* 0x0000a9071e008986 */ /* 0x000fe8000c10110e */
[----:B------:R1:W-:Y:S01]  /*15f80*/  @!P5 STG.E.U8 desc[UR14][R32.64+0xb0], R11 ;  /* 0x0000b00b2000d986 */ /* 0x0003e2000c10110e */
[----:B0-----:R-:W-:-:S02]  /*15f90*/  F2FP.SATFINITE.E4M3.F32.PACK_AB_MERGE_C R5, RZ, R2, RZ ;  /* 0x00000002ff05723e */ /* 0x001fc400048070ff */
[----:B-1----:R-:W-:Y:S01]  /*15fa0*/  F2FP.SATFINITE.E4M3.F32.PACK_AB_MERGE_C R11, RZ, R0, RZ ;  /* 0x00000000ff0b723e */ /* 0x002fe200048070ff */
[----:B--2---:R-:W-:Y:S02]  /*15fb0*/  FMUL R2, R227, UR20 ;  /* 0x00000014e3027c20 */ /* 0x004fe40008400000 */
[----:B------:R-:W2:Y:S01]  /*15fc0*/  LDL.LU R227, [R1+0x104] ;  /* 0x0001040001e37983 */ /* 0x000ea20000300800 */
[----:B----4-:R-:W-:-:S03]  /*15fd0*/  FMUL R0, R226, UR20 ;  /* 0x00000014e2007c20 */ /* 0x010fc60008400000 */
[----:B------:R-:W4:Y:S01]  /*15fe0*/  LDL.LU R226, [R1+0x108] ;  /* 0x0001080001e27983 */ /* 0x000f220000300800 */
[C---:B------:R-:W-:Y:S02]  /*15ff0*/  ISETP.LT.OR P4, PT, R41.reuse, 0xb2, !P1 ;  /* 0x000000b22900780c */ /* 0x040fe40004f81670 */
[C---:B------:R-:W-:Y:S02]  /*16000*/  ISETP.LT.OR P0, PT, R41.reuse, 0xb2, !P2 ;  /* 0x000000b22900780c */ /* 0x040fe40005701670 */
[C---:B------:R-:W-:Y:S02]  /*16010*/  ISETP.LT.OR P6, PT, R41.reuse, 0xb1, !P2 ;  /* 0x000000b12900780c */ /* 0x040fe400057c1670 */
[----:B------:R-:W-:Y:S02]  /*16020*/  F2FP.SATFINITE.E4M3.F32.PACK_AB_MERGE_C R7, RZ, R3, RZ ;  /* 0x00000003ff07723e */ /* 0x000fe400048070ff */
[C---:B------:R-:W-:Y:S02]  /*16030*/  ISETP.LT.OR P5, PT, R41.reuse, 0xb9, !P1 ;  /* 0x000000b92900780c */ /* 0x040fe40004fa1670 */
[----:B------:R-:W-:-:S03]  /*16040*/  ISETP.LT.OR P1, PT, R41, 0xba, !P1 ;  /* 0x000000ba2900780c */ /* 0x000fc60004f21670 */
[----:B------:R0:W-:Y:S01]  /*16050*/  @!P4 STG.E.U8 desc[UR14][R32.64+0xb1], R9 ;  /* 0x0000b1092000c986 */ /* 0x0001e2000c10110e */
[----:B------:R-:W-:-:S03]  /*16060*/  F2FP.SATFINITE.E4M3.F32.PACK_AB_MERGE_C R13, RZ, R2, RZ ;  /* 0x00000002ff0d723e */ /* 0x000fc600048070ff */
[----:B------:R-:W-:Y:S01]  /*16070*/  @!P0 STG.E.U8 desc[UR14][R30.64+0xb1], R7 ;  /* 0x0000b1071e008986 */ /* 0x000fe2000c10110e */
[----:B------:R-:W-:Y:S02]  /*16080*/  ISETP.GE.AND P0, PT, R40, 0x81, PT ;  /* 0x000000812800780c */ /* 0x000fe40003f06270 */
[C---:B------:R-:W-:Y:S02]  /*16090*/  ISETP.LT.OR P4, PT, R41.reuse, 0xb9, !P2 ;  /* 0x000000b92900780c */ /* 0x040fe40005781670 */
[----:B0-----:R-:W-:Y:S01]  /*160a0*/  F2FP.SATFINITE.E4M3.F32.PACK_AB_MERGE_C R9, RZ, R0, RZ ;  /* 0x00000000ff09723e */ /* 0x001fe200048070ff */
[----:B------:R0:W-:Y:S01]  /*160b0*/  @!P6 STG.E.U8 desc[UR14][R30.64+0xb0], R5 ;  /* 0x0000b0051e00e986 */ /* 0x0001e2000c10110e */
[C---:B------:R-:W-:Y:S02]  /*160c0*/  ISETP.LT.OR P2, PT, R41.reuse, 0xba, !P2 ;  /* 0x000000ba2900780c */ /* 0x040fe40005741670 */
[----:B------:R-:W-:Y:S01]  /*160d0*/  ISETP.LT.OR P6, PT, R41, 0x1, !P0 ;  /* 0x000000012900780c */ /* 0x000fe200047c1670 */
[----:B---3--:R-:W-:-:S02]  /*160e0*/  FMUL R0, R221, UR20 ;  /* 0x00000014dd007c20 */ /* 0x008fc40008400000 */
[----:B------:R-:W3:Y:S01]  /*160f0*/  LDL.LU R221, [R1+0x10c] ;  /* 0x00010c0001dd7983 */ /* 0x000ee20000300800 */
[----:B------:R-:W-:-:S03]  /*16100*/  FMUL R2, R220, UR20 ;  /* 0x00000014dc027c20 */ /* 0x000fc60008400000 */
[----:B------:R-:W3:Y:S01]  /*16110*/  LDL.LU R220, [R1+0x110] ;  /* 0x0001100001dc7983 */ /* 0x000ee20000300800 */
[----:B0-----:R-:W-:Y:S01]  /*16120*/  F2FP.SATFINITE.E4M3.F32.PACK_AB_MERGE_C R5, RZ, R0, RZ ;  /* 0x00000000ff05723e */ /* 0x001fe200048070ff */
[----:B------:R-:W-:Y:S02]  /*16130*/  FMUL R3, R223, UR20 ;  /* 0x00000014df037c20 */ /* 0x000fe40008400000 */
[----:B------:R-:W3:Y:S01]  /*16140*/  LDL.LU R223, [R1+0x114] ;  /* 0x0001140001df7983 */ /* 0x000ee20000300800 */
[----:B------:R-:W-:-:S03]  /*16150*/  FMUL R0, R222, UR20 ;  /* 0x00000014de007c20 */ /* 0x000fc60008400000 */
[----:B------:R-:W3:Y:S01]  /*16160*/  LDL.LU R222, [R1+0x118] ;  /* 0x0001180001de7983 */ /* 0x000ee20000300800 */
[----:B------:R-:W-:Y:S01]  /*16170*/  F2FP.SATFINITE.E4M3.F32.PACK_AB_MERGE_C R7, RZ, R2, RZ ;  /* 0x00000002ff07723e */ /* 0x000fe200048070ff */
[----:B------:R-:W-:Y:S02]  /*16180*/  FMUL R2, R225, UR20 ;  /* 0x00000014e1027c20 */ /* 0x000fe40008400000 */
[----:B------:R0:W-:Y:S04]  /*16190*/  @!P1 STG.E.U8 desc[UR14][R32.64+0xb9], R13 ;  /* 0x0000b90d20009986 */ /* 0x0001e8000c10110e */
[----:B------:R-:W3:Y:S04]  /*161a0*/  LDL.LU R225, [R1+0x11c] ;  /* 0x00011c0001e17983 */ /* 0x000ee80000300800 */
[----:B------:R1:W-:Y:S01]  /*161b0*/  @!P5 STG.E.U8 desc[UR14][R32.64+0xb8], R11 ;  /* 0x0000b80b2000d986 */ /* 0x0003e2000c10110e */
[----:B0-----:R-:W-:Y:S01]  /*161c0*/  F2FP.SATFINITE.E4M3.F32.PACK_AB_MERGE_C R13, RZ, R0, RZ ;  /* 0x00000000ff0d723e */ /* 0x001fe200048070ff */
[----:B------:R-:W-:-:S02]  /*161d0*/  FMUL R0, R224, UR20 ;  /* 0x00000014e0007c20 */ /* 0x000fc40008400000 */
[----:B------:R-:W3:Y:S04]  /*161e0*/  LDL.LU R224, [R1+0x120] ;  /* 0x0001200001e07983 */ /* 0x000ee80000300800 */
[----:B------:R-:W-:Y:S01]  /*161f0*/  @!P4 STG.E.U8 desc[UR14][R30.64+0xb8], R9 ;  /* 0x0000b8091e00c986 */ /* 0x000fe2000c10110e */
[----:B-1----:R-:W-:-:S03]  /*16200*/  F2FP.SATFINITE.E4M3.F32.PACK_AB_MERGE_C R11, RZ, R3, RZ ;  /* 0x00000003ff0b723e */ /* 0x002fc600048070ff */
[----:B------:R-:W-:Y:S04]  /*16210*/  @!P2 STG.E.U8 desc[UR14][R30.64+0xb9], R5 ;  /* 0x0000b9051e00a986 */ /* 0x000fe8000c10110e */
[----:B------:R0:W-:Y:S02]  /*16220*/  @!P6 STG.E.U8 desc[UR14][R26.64], R7 ;  /* 0x000000071a00e986 */ /* 0x0001e4000c10110e */
[----:B0-----:R-:W-:Y:S01]  /*16230*/  F2FP.SATFINITE.E4M3.F32.PACK_AB_MERGE_C R7, RZ, R0, RZ ;  /* 0x00000000ff07723e */ /* 0x001fe200048070ff */
[----:B--2---:R-:W-:Y:S02]  /*16240*/  FMUL R3, R227, UR20 ;  /* 0x00000014e3037c20 */ /* 0x004fe40008400000 */
[----:B------:R-:W2:Y:S01]  /*16250*/  LDL.LU R227, [R1+0x124] ;  /* 0x0001240001e37983 */ /* 0x000ea20000300800 */
[----:B----4-:R-:W-:-:S03]  /*16260*/  FMUL R0, R226, UR20 ;  /* 0x00000014e2007c20 */ /* 0x010fc60008400000 */
[----:B------:R-:W4:Y:S01]  /*16270*/  LDL.LU R226, [R1+0x128] ;  /* 0x0001280001e27983 */ /* 0x000f220000300800 */
[----:B------:R-:W-:Y:S02]  /*16280*/  ISETP.LT.OR P5, PT, R41, 0x2, !P0 ;  /* 0x000000022900780c */ /* 0x000fe400047a1670 */
[----:B------:R-:W-:-:S04]  /*16290*/  ISETP.GE.AND P1, PT, R40, 0x89, PT ;  /* 0x000000892800780c */ /* 0x000fc80003f26270 */
[C---:B------:R-:W-:Y:S02]  /*162a0*/  ISETP.LT.OR P6, PT, R41.reuse, 0x2, !P1 ;  /* 0x000000022900780c */ /* 0x040fe40004fc1670 */
[----:B------:R-:W-:Y:S02]  /*162b0*/  ISETP.LT.OR P4, PT, R41, 0x1, !P1 ;  /* 0x000000012900780c */ /* 0x000fe40004f81670 */
[----:B------:R-:W-:-:S03]  /*162c0*/  F2FP.SATFINITE.E4M3.F32.PACK_AB_MERGE_C R5, RZ, R2, RZ ;  /* 0x00000002ff05723e */ /* 0x000fc600048070ff */
[----:B------:R0:W-:Y:S01]  /*162d0*/  @!P5 STG.E.U8 desc[UR14][R26.64+0x1], R11 ;  /* 0x0000010b1a00d986 */ /* 0x0001e2000c10110e */
[C---:B------:R-:W-:Y:S02]  /*162e0*/  ISETP.LT.OR P5, PT, R41.reuse, 0x9, !P0 ;  /* 0x000000092900780c */ /* 0x040fe400047a1670 */
[C---:B------:R-:W-:Y:S02]  /*162f0*/  ISETP.LT.OR P2, PT, R41.reuse, 0xa, !P0 ;  /* 0x0000000a2900780c */ /* 0x040fe40004741670 */
[----:B------:R-:W-:Y:S01]  /*16300*/  F2FP.SATFINITE.E4M3.F32.PACK_AB_MERGE_C R9, RZ, R3, RZ ;  /* 0x00000003ff09723e */ /* 0x000fe200048070ff */
[----:B------:R1:W-:Y:S01]  /*16310*/  @!P6 STG.E.U8 desc[UR14][R28.64+0x1], R5 ;  /* 0x000001051c00e986 */ /* 0x0003e2000c10110e */
[----:B0-----:R-:W-:Y:S02]  /*16320*/  F2FP.SATFINITE.E4M3.F32.PACK_AB_MERGE_C R11, RZ, R0, RZ ;  /* 0x00000000ff0b723e */ /* 0x001fe400048070ff */
[----:B------:R-:W-:Y:S01]  /*16330*/  ISETP.LT.OR P6, PT, R41, 0xa, !P1 ;  /* 0x0000000a2900780c */ /* 0x000fe20004fc1670 */
[----:B---3--:R-:W-:-:S02]  /*16340*/  FMUL R0, R221, UR20 ;  /* 0x00000014dd007c20 */ /* 0x008fc40008400000 */
[----:B------:R-:W3:Y:S01]  /*16350*/  LDL.LU R221, [R1+0x12c] ;  /* 0x00012c0001dd7983 */ /* 0x000ee20000300800 */
[----:B------:R-:W-:-:S03]  /*16360*/  FMUL R2, R220, UR20 ;  /* 0x00000014dc027c20 */ /* 0x000fc60008400000 */
[----:B------:R-:W3:Y:S01]  /*16370*/  LDL.LU R220, [R1+0x130] ;  /* 0x0001300001dc7983 */ /* 0x000ee20000300800 */
[----:B-1----:R-:W-:Y:S01]  /*16380*/  F2FP.SATFINITE.E4M3.F32.PACK_AB_MERGE_C R5, RZ, R0, RZ ;  /* 0x00000000ff05723e */ /* 0x002fe200048070ff */
[----:B------:R-:W-:Y:S02]  /*16390*/  FMUL R3, R223, UR20 ;  /* 0x00000014df037c20 */ /* 0x000fe40008400000 */
[----:B------:R-:W3:Y:S01]  /*163a0*/  LDL.LU R223, [R1+0x134] ;  /* 0x0001340001df7983 */ /* 0x000ee20000300800 */
[----:B------:R-:W-:-:S03]  /*163b0*/  FMUL R4, R222, UR20 ;  /* 0x00000014de047c20 */ /* 0x000fc60008400000 */
[----:B------:R-:W3:Y:S04]  /*163c0*/  LDL.LU R222, [R1+0x138] ;  /* 0x0001380001de7983 */ /* 0x000ee80000300800 */
[----:B------:R-:W-:Y:S01]  /*163d0*/  @!P4 STG.E.U8 desc[UR14][R28.64], R13 ;  /* 0x0000000d1c00c986 */ /* 0x000fe2000c10110e */
[----:B------:R-:W-:-:S03]  /*163e0*/  FMUL R0, R225, UR20 ;  /* 0x00000014e1007c20 */ /* 0x000fc60008400000 */
[----:B------:R0:W-:Y:S04]  /*163f0*/  @!P5 STG.E.U8 desc[UR14][R26.64+0x8], R7 ;  /* 0x000008071a00d986 */ /* 0x0001e8000c10110e */
[----:B------:R-:W3:Y:S04]  /*16400*/  LDL.LU R225, [R1+0x13c] ;  /* 0x00013c0001e17983 */ /* 0x000ee80000300800 */
[----:B------:R1:W-:Y:S01]  /*16410*/  @!P2 STG.E.U8 desc[UR14][R26.64+0x9], R9 ;  /* 0x000009091a00a986 */ /* 0x0003e2000c10110e */
[----:B0-----:R-:W-:Y:S01]  /*16420*/  F2FP.SATFINITE.E4M3.F32.PACK_AB_MERGE_C R7, RZ, R2, RZ ;  /* 0x00000002ff07723e */ /* 0x001fe200048070ff */
[----:B------:R-:W-:-:S02]  /*16430*/  FMUL R2, R224, UR20 ;  /* 0x00000014e0027c20 */ /* 0x000fc40008400000 */
[----:B------:R-:W3:Y:S04]  /*16440*/  LDL.LU R224, [R1+0x140] ;  /* 0x0001400001e07983 */ /* 0x000ee80000300800 */
[----:B------:R0:W-:Y:S01]  /*16450*/  @!P6 STG.E.U8 desc[UR14][R28.64+0x9], R5 ;  /* 0x000009051c00e986 */ /* 0x0001e2000c10110e */
[----:B-1----:R-:W-:Y:S02]  /*16460*/  F2FP.SATFINITE.E4M3.F32.PACK_AB_MERGE_C R9, RZ, R3, RZ ;  /* 0x00000003ff09723e */ /* 0x002fe400048070ff */
[----:B0-----:R-:W-:Y:S01]  /*16470*/  F2FP.SATFINITE.E4M3.F32.PACK_AB_MERGE_C R5, RZ, R0, RZ ;  /* 0x00000000ff05723e */ /* 0x001fe200048070ff */
        /* <DEDUP_REMOVED lines=10> */
[----:B------:R1:W-:Y:S01]  /*16520*/  @!P5 STG.E.U8 desc[UR14][R26.64+0x10], R7 ;  /* 0x000010071a00d986 */ /* 0x0003e2000c10110e */
[----:B------:R-:W-:Y:S02]  /*16530*/  ISETP.LT.OR P5, PT, R41, 0x19, !P0 ;  /* 0x000000192900780c */ /* 0x000fe400047a1670 */
[----:B------:R-:W-:Y:S01]  /*16540*/  F2FP.SATFINITE.E4M3.F32.PACK_AB_MERGE_C R13, RZ, R4, RZ ;  /* 0x00000004ff0d723e */ /* 0x000fe200048070ff */
[----:B------:R3:W-:Y:S01]  /*16550*/  @!P2 STG.E.U8 desc[UR14][R26.64+0x11], R9 ;  /* 0x000011091a00a986 */ /* 0x0007e2000c10110e */
[----:B0-----:R-:W-:Y:S02]  /*16560*/  F2FP.SATFINITE.E4M3.F32.PACK_AB_MERGE_C R11, RZ, R0, RZ ;  /* 0x00000000ff0b723e */ /* 0x001fe400048070ff */
[----:B-1----:R-:W-:-:S03]  /*16570*/  F2FP.SATFINITE.E4M3.F32.PACK_AB_MERGE_C R7, RZ, R2, RZ ;  /* 0x00000002ff07723e */ /* 0x002fc600048070ff */
[----:B------:R-:W-:Y:S01]  /*16580*/  @!P4 STG.E.U8 desc[UR14][R28.64+0x10], R13 ;  /* 0x0000100d1c00c986 */ /* 0x000fe2000c10110e */
[----:B------:R-:W-:Y:S02]  /*16590*/  ISETP.LT.OR P2, PT, R41, 0x1a, !P0 ;  /* 0x0000001a2900780c */ /* 0x000fe40004741670 */
[----:B---3--:R-:W-:Y:S01]  /*165a0*/  F2FP.SATFINITE.E4M3.F32.PACK_AB_MERGE_C R9, RZ, R3, RZ ;  /* 0x00000003ff09723e */ /* 0x008fe200048070ff */
[----:B------:R-:W-:Y:S01]  /*165b0*/  @!P6 STG.E.U8 desc[UR14][R28.64+0x11], R5 ;  /* 0x000011051c00e986 */ /* 0x000fe2000c10110e */
[----:B------:R-:W-:-:S03]  /*165c0*/  FMUL R2, R221, UR20 ;  /* 0x00000014dd027c20 */ /* 0x000fc60008400000 */
[----:B------:R-:W3:Y:S01]  /*165d0*/  LDL.LU R221, [R1+0x14c] ;  /* 0x00014c0001dd7983 */ /* 0x000ee20000300800 */
[----:B------:R-:W-:-:S03]  /*165e0*/  FMUL R0, R220, UR20 ;  /* 0x00000014dc007c20 */ /* 0x000fc60008400000 */
[----:B------:R-:W3:Y:S04]  /*165f0*/  LDL.LU R220, [R1+0x150] ;  /* 0x0001500001dc7983 */ /* 0x000ee80000300800 */
[----:B------:R0:W-:Y:S01]  /*16600*/  @!P5 STG.E.U8 desc[UR14][R26.64+0x18], R7 ;  /* 0x000018071a00d986 */ /* 0x0001e2000c10110e */
[----:B------:R-:W-:-:S03]  /*16610*/  FMUL R3, R223, UR20 ;  /* 0x00000014df037c20 */ /* 0x000fc60008400000 */
[----:B------:R-:W3:Y:S01]  /*16620*/  LDL.LU R223, [R1+0x154] ;  /* 0x0001540001df7983 */ /* 0x000ee20000300800 */
[----:B0-----:R-:W-:Y:S01]  /*16630*/  F2FP.SATFINITE.E4M3.F32.PACK_AB_MERGE_C R7, RZ, R0, RZ ;  /* 0x00000000ff07723e */ /* 0x001fe200048070ff */
[----:B------:R-:W-:Y:S02]  /*16640*/  FMUL R0, R222, UR20 ;  /* 0x00000014de007c20 */ /* 0x000fe40008400000 */
[----:B------:R-:W3:Y:S01]  /*16650*/  LDL.LU R222, [R1+0x158] ;  /* 0x0001580001de7983 */ /* 0x000ee20000300800 */
[----:B------:R-:W-:Y:S02]  /*16660*/  F2FP.SATFINITE.E4M3.F32.PACK_AB_MERGE_C R5, RZ, R2, RZ ;  /* 0x00000002ff05723e */ /* 0x000fe400048070ff */
[----:B------:R-:W-:Y:S01]  /*16670*/  F2FP.SATFINITE.E4M3.F32.PACK_AB_MERGE_C R13, RZ, R0, RZ ;  /* 0x00000000ff0d723e */ /* 0x000fe200048070ff */
[----:B------:R-:W-:Y:S02]  /*16680*/  FMUL R0, R225, UR20 ;  /* 0x00000014e1007c20 */ /* 0x000fe40008400000 */
[----:B------:R-:W3:Y:S04]  /*16690*/  LDL.LU R225, [R1+0x15c] ;  /* 0x00015c0001e17983 */ /* 0x000ee80000300800 */
[----:B------:R0:W-:Y:S01]  /*166a0*/  @!P2 STG.E.U8 desc[UR14][R26.64+0x19], R9 ;  /* 0x000019091a00a986 */ /* 0x0001e2000c10110e */
[----:B------:R-:W-:-:S03]  /*166b0*/  FMUL R2, R224, UR20 ;  /* 0x00000014e0027c20 */ /* 0x000fc60008400000 */
[----:B------:R-:W3:Y:S01]  /*166c0*/  LDL.LU R224, [R1+0x160] ;  /* 0x0001600001e07983 */ /* 0x000ee20000300800 */
        /* <DEDUP_REMOVED lines=14> */
[----:B------:R-:W-:-:S03]  /*167b0*/  ISETP.LT.OR P5, PT, R41, 0x29, !P0 ;  /* 0x000000292900780c */ /* 0x000fc600047a1670 */
[----:B------:R3:W-:Y:S01]  /*167c0*/  @!P2 STG.E.U8 desc[UR14][R26.64+0x21], R9 ;  /* 0x000021091a00a986 */ /* 0x0007e2000c10110e */
[----:B0-----:R-:W-:Y:S02]  /*167d0*/  F2FP.SATFINITE.E4M3.F32.PACK_AB_MERGE_C R5, RZ, R0, RZ ;  /* 0x00000000ff05723e */ /* 0x001fe400048070ff */
[----:B-1----:R-:W-:Y:S01]  /*167e0*/  F2FP.SATFINITE.E4M3.F32.PACK_AB_MERGE_C R7, RZ, R2, RZ ;  /* 0x00000002ff07723e */ /* 0x002fe200048070ff */
[----:B------:R-:W-:Y:S01]  /*167f0*/  @!P4 STG.E.U8 desc[UR14][R28.64+0x20], R13 ;  /* 0x0000200d1c00c986 */ /* 0x000fe2000c10110e */
[----:B------:R-:W-:Y:S01]  /*16800*/  ISETP.LT.OR P2, PT, R41, 0x2a, !P0 ;  /* 0x0000002a2900780c */ /* 0x000fe20004741670 */
[----:B---3--:R-:W-:Y:S02]  /*16810*/  FMUL R0, R221, UR20 ;  /* 0x00000014dd007c20 */ /* 0x008fe40008400000 */
[----:B------:R-:W3:Y:S01]  /*16820*/  LDL.LU R221, [R1+0x16c] ;  /* 0x00016c0001dd7983 */ /* 0x000ee20000300800 */
[----:B------:R-:W-:-:S03]  /*16830*/  FMUL R2, R220, UR20 ;  /* 0x00000014dc027c20 */ /* 0x000fc60008400000 */
[----:B------:R-:W3:Y:S01]  /*16840*/  LDL.LU R220, [R1+0x170] ;  /* 0x0001700001dc7983 */ /* 0x000ee20000300800 */
[----:B------:R-:W-:-:S03]  /*16850*/  ISETP.LT.OR P4, PT, R41, 0x29, !P1 ;  /* 0x000000292900780c */ /* 0x000fc60004f81670 */
[----:B------:R0:W-:Y:S01]  /*16860*/  @!P6 STG.E.U8 desc[UR14][R28.64+0x21], R5 ;  /* 0x000021051c00e986 */ /* 0x0001e2000c10110e */
[C---:B------:R-:W-:Y:S02]  /*16870*/  ISETP.LT.OR P6, PT, R41.reuse, 0x2a, !P1 ;  /* 0x0000002a2900780c */ /* 0x040fe40004fc1670 */
[----:B------:R-:W-:Y:S01]  /*16880*/  F2FP.SATFINITE.E4M3.F32.PACK_AB_MERGE_C R9, RZ, R3, RZ ;  /* 0x00000003ff09723e */ /* 0x000fe200048070ff */
[----:B------:R1:W-:Y:S01]  /*16890*/  @!P5 STG.E.U8 desc[UR14][R26.64+0x28], R7 ;  /* 0x000028071a00d986 */ /* 0x0003e2000c10110e */
[----:B------:R-:W-:Y:S01]  /*168a0*/  ISETP.LT.OR P5, PT, R41, 0x31, !P0 ;  /* 0x000000312900780c */ /* 0x000fe200047a1670 */
[----:B------:R-:W-:Y:S02]  /*168b0*/  FMUL R3, R223, UR20 ;  /* 0x00000014df037c20 */ /* 0x000fe40008400000 */
[----:B------:R-:W3:Y:S01]  /*168c0*/  LDL.LU R223, [R1+0x174] ;  /* 0x0001740001df7983 */ /* 0x000ee20000300800 */
[----:B0-----:R-:W-:Y:S01]  /*168d0*/  F2FP.SATFINITE.E4M3.F32.PACK_AB_MERGE_C R5, RZ, R0, RZ ;  /* 0x00000000ff05723e */ /* 0x001fe200048070ff */
[----:B------:R-:W-:-:S02]  /*168e0*/  FMUL R0, R222, UR20 ;  /* 0x00000014de007c20 */ /* 0x000fc40008400000 */
[----:B------:R-:W3:Y:S01]  /*168f0*/  LDL.LU R222, [R1+0x178] ;  /* 0x0001780001de7983 */ /* 0x000ee20000300800 */
[----:B------:R-:W-:Y:S02]  /*16900*/  F2FP.SATFINITE.E4M3.F32.PACK_AB_MERGE_C R11, RZ, R4, RZ ;  /* 0x00000004ff0b723e */ /* 0x000fe400048070ff */
[----:B-1----:R-:W-:Y:S01]  /*16910*/  F2FP.SATFINITE.E4M3.F32.PACK_AB_MERGE_C R7, RZ, R2, RZ ;  /* 0x00000002ff07723e */ /* 0x002fe200048070ff */
[----:B------:R-:W-:Y:S01]  /*16920*/  FMUL R2, R225, UR20 ;  /* 0x00000014e1027c20 */ /* 0x000fe20008400000 */
[----:B------:R-:W-:Y:S01]  /*16930*/  F2FP.SATFINITE.E4M3.F32.PACK_AB_MERGE_C R13, RZ, R0, RZ ;  /* 0x00000000ff0d723e */ /* 0x000fe200048070ff */
[----:B------:R-:W3:Y:S04]  /*16940*/  LDL.LU R225, [R1+0x17c] ;  /* 0x00017c0001e17983 */ /* 0x000ee80000300800 */
[----:B------:R0:W-:Y:S01]  /*16950*/  @!P2 STG.E.U8 desc[UR14][R26.64+0x29], R9 ;  /* 0x000029091a00a986 */ /* 0x0001e2000c10110e */
[----:B------:R-:W-:-:S03]  /*16960*/  FMUL R0, R224, UR20 ;  /* 0x00000014e0007c20 */ /* 0x000fc60008400000 */
[----:B------:R-:W3:Y:S04]  /*16970*/  LDL.LU R224, [R1+0x180] ;  /* 0x0001800001e07983 */ /* 0x000ee80000300800 */
[----:B------:R-:W-:Y:S01]  /*16980*/  @!P4 STG.E.U8 desc[UR14][R28.64+0x28], R11 ;  /* 0x0000280b1c00c986 */ /* 0x000fe2000c10110e */
[----:B0-----:R-:W-:-:S03]  /*16990*/  F2FP.SATFINITE.E4M3.F32.PACK_AB_MERGE_C R9, RZ, R3, RZ ;  /* 0x00000003ff09723e */ /* 0x001fc600048070ff */
[----:B------:R-:W-:Y:S04]  /*169a0*/  @!P6 STG.E.U8 desc[UR14][R28.64+0x29], R5 ;  /* 0x000029051c00e986 */ /* 0x000fe8000c10110e */
[----:B------:R0:W-:Y:S02]  /*169b0*/  @!P5 STG.E.U8 desc[UR14][R26.64+0x30], R7 ;  /* 0x000030071a00d986 */ /* 0x0001e4000c10110e */
        /* <DEDUP_REMOVED lines=8> */
[----:B------:R-:W-:Y:S02]  /*16a40*/  ISETP.LT.OR P5, PT, R41, 0x39, !P0 ;  /* 0x000000392900780c */ /* 0x000fe400047a1670 */
[----:B------:R-:W-:Y:S02]  /*16a50*/  F2FP.SATFINITE.E4M3.F32.PACK_AB_MERGE_C R5, RZ, R2, RZ ;  /* 0x00000002ff05723e */ /* 0x000fe400048070ff */
[----:B------:R-:W-:-:S03]  /*16a60*/  F2FP.SATFINITE.E4M3.F32.PACK_AB_MERGE_C R11, RZ, R0, RZ ;  /* 0x00000000ff0b723e */ /* 0x000fc600048070ff */
[----:B------:R0:W-:Y:S01]  /*16a70*/  @!P2 STG.E.U8 desc[UR14][R26.64+0x31], R9 ;  /* 0x000031091a00a986 */ /* 0x0001e2000c10110e */
[----:B------:R-:W-:-:S03]  /*16a80*/  ISETP.LT.OR P2, PT, R41, 0x3a, !P0 ;  /* 0x0000003a2900780c */ /* 0x000fc60004741670 */
[----:B------:R1:W-:Y:S01]  /*16a90*/  @!P6 STG.E.U8 desc[UR14][R28.64+0x31], R5 ;  /* 0x000031051c00e986 */ /* 0x0003e2000c10110e */
[----:B------:R-:W-:Y:S02]  /*16aa0*/  ISETP.LT.OR P6, PT, R41, 0x3a, !P1 ;  /* 0x0000003a2900780c */ /* 0x000fe40004fc1670 */
[----:B0-----:R-:W-:Y:S01]  /*16ab0*/  F2FP.SATFINITE.E4M3.F32.PACK_AB_MERGE_C R9, RZ, R3, RZ ;  /* 0x00000003ff09723e */ /* 0x001fe200048070ff */
[----:B------:R-:W-:Y:S01]  /*16ac0*/  @!P4 STG.E.U8 desc[UR14][R28.64+0x30], R13 ;  /* 0x0000300d1c00c986 */ /* 0x000fe2000c10110e */
[----:B---3--:R-:W-:-:S03]  /*16ad0*/  FMUL R0, R221, UR20 ;  /* 0x00000014dd007c20 */ /* 0x008fc60008400000 */
[----:B------:R-:W3:Y:S01]  /*16ae0*/  LDL.LU R221, [R1+0x18c] ;  /* 0x00018c0001dd7983 */ /* 0x000ee20000300800 */
[----:B------:R-:W-:-:S03]  /*16af0*/  FMUL R2, R220, UR20 ;  /* 0x00000014dc027c20 */ /* 0x000fc60008400000 */
[----:B------:R-:W3:Y:S01]  /*16b00*/  LDL.LU R220, [R1+0x190] ;  /* 0x0001900001dc7983 */ /* 0x000ee20000300800 */
[----:B-1----:R-:W-:-:S03]  /*16b10*/  F2FP.SATFINITE.E4M3.F32.PACK_AB_MERGE_C R5, RZ, R0, RZ ;  /* 0x00000000ff05723e */ /* 0x002fc600048070ff */
[----:B------:R0:W-:Y:S01]  /*16b20*/  @!P5 STG.E.U8 desc[UR14][R26.64+0x38], R7 ;  /* 0x000038071a00d986 */ /* 0x0001e2000c10110e */
[----:B------:R-:W-:-:S03]  /*16b30*/  FMUL R3, R223, UR20 ;  /* 0x00000014df037c20 */ /* 0x000fc60008400000 */
[----:B------:R-:W3:Y:S01]  /*16b40*/  LDL.LU R223, [R1+0x194] ;  /* 0x0001940001df7983 */ /* 0x000ee20000300800 */
[----:B------:R-:W-:-:S03]  /*16b50*/  FMUL R4, R222, UR20 ;  /* 0x00000014de047c20 */ /* 0x000fc60008400000 */
[----:B------:R-:W3:Y:S01]  /*16b60*/  LDL.LU R222, [R1+0x198] ;  /* 0x0001980001de7983 */ /* 0x000ee20000300800 */
[----:B0-----:R-:W-:Y:S01]  /*16b70*/  F2FP.SATFINITE.E4M3.F32.PACK_AB_MERGE_C R7, RZ, R2, RZ ;  /* 0x00000002ff07723e */ /* 0x001fe200048070ff */
[----:B------:R-:W-:Y:S02]  /*16b80*/  FMUL R0, R225, UR20 ;  /* 0x00000014e1007c20 */ /* 0x000fe40008400000 */
[----:B------:R-:W3:Y:S04]  /*16b90*/  LDL.LU R225, [R1+0x19c] ;  /* 0x00019c0001e17983 */ /* 0x000ee80000300800 */
[----:B------:R0:W-:Y:S01]  /*16ba0*/  @!P2 STG.E.U8 desc[UR14][R26.64+0x39], R9 ;  /* 0x000039091a00a986 */ /* 0x0001e2000c10110e */
[----:B------:R-:W-:-:S03]  /*16bb0*/  FMUL R2, R224, UR20 ;  /* 0x00000014e0027c20 */ /* 0x000fc60008400000 */
[----:B------:R-:W3:Y:S04]  /*16bc0*/  LDL.LU R224, [R1+0x1a0] ;  /* 0x0001a00001e07983 */ /* 0x000ee80000300800 */
[----:B------:R1:W-:Y:S01]  /*16bd0*/  @!P6 STG.E.U8 desc[UR14][R28.64+0x39], R5 ;  /* 0x000039051c00e986 */ /* 0x0003e2000c10110e */
[----:B0-----:R-:W-:Y:S02]  /*16be0*/  F2FP.SATFINITE.E4M3.F32.PACK_AB_MERGE_C R9, RZ, R3, RZ ;  /* 0x00000003ff09723e */ /* 0x001fe400048070ff */
        /* <DEDUP_REMOVED lines=138> */
[----:B------:R-:W-:-:S03]  /*17490*/  ISETP.LT.OR P2, PT, R41, 0x7a, !P0 ;  /* 0x0000007a2900780c */ /* 0x000fc60004741670 */
[----:B------:R-:W-:Y:S01]  /*174a0*/  @!P6 STG.E.U8 desc[UR14][R28.64+0x71], R5 ;  /* 0x000071051c00e986 */ /* 0x000fe2000c10110e */
[----:B---3--:R-:W-:-:S03]  /*174b0*/  FMUL R2, R221, UR20 ;  /* 0x00000014dd027c20 */ /* 0x008fc60008400000 */
[----:B------:R-:W3:Y:S01]  /*174c0*/  LDL.LU R221, [R1+0x20c] ;  /* 0x00020c0001dd7983 */ /* 0x000ee20000300800 */
[----:B------:R-:W-:Y:S01]  /*174d0*/  FMUL R0, R220, UR20 ;  /* 0x00000014dc007c20 */ /* 0x000fe20008400000 */
[----:B------:R-:W-:Y:S02]  /*174e0*/  F2FP.SATFINITE.E4M3.F32.PACK_AB_MERGE_C R9, RZ, R3, RZ ;  /* 0x00000003ff09723e */ /* 0x000fe400048070ff */
[----:B------:R0:W-:Y:S04]  /*174f0*/  @!P5 STG.E.U8 desc[UR14][R26.64+0x78], R7 ;  /* 0x000078071a00d986 */ /* 0x0001e8000c10110e */
[----:B------:R-:W3:Y:S01]  /*17500*/  LDL.LU R220, [R1+0x210] ;  /* 0x0002100001dc7983 */ /* 0x000ee20000300800 */
[----:B------:R-:W-:Y:S01]  /*17510*/  FMUL R3, R223, UR20 ;  /* 0x00000014df037c20 */ /* 0x000fe20008400000 */
[----:B0-----:R-:W-:-:S02]  /*17520*/  F2FP.SATFINITE.E4M3.F32.PACK_AB_MERGE_C R7, RZ, R0, RZ ;  /* 0x00000000ff07723e */ /* 0x001fc400048070ff */
[----:B------:R-:W3:Y:S01]  /*17530*/  LDL.LU R223, [R1+0x214] ;  /* 0x0002140001df7983 */ /* 0x000ee20000300800 */
[----:B------:R-:W-:-:S03]  /*17540*/  FMUL R0, R222, UR20 ;  /* 0x00000014de007c20 */ /* 0x000fc60008400000 */
        /* <DEDUP_REMOVED lines=23> */
[----:B------:R-:W-:Y:S01]  /*176c0*/  @!P2 STG.E.U8 desc[UR14][R26.64+0x81], R9 ;  /* 0x000081091a00a986 */ /* 0x000fe2000c10110e */
[----:B0-----:R-:W-:Y:S02]  /*176d0*/  F2FP.SATFINITE.E4M3.F32.PACK_AB_MERGE_C R5, RZ, R0, RZ ;  /* 0x00000000ff05723e */ /* 0x001fe400048070ff */
[----:B-1----:R-:W-:Y:S01]  /*176e0*/  F2FP.SATFINITE.E4M3.F32.PACK_AB_MERGE_C R7, RZ, R2, RZ ;  /* 0x00000002ff07723e */ /* 0x002fe200048070ff */
[----:B------:R-:W-:Y:S01]  /*176f0*/  @!P4 STG.E.U8 desc[UR14][R28.64+0x80], R13 ;  /* 0x0000800d1c00c986 */ /* 0x000fe2000c10110e */
[----:B------:R-:W-:Y:S01]  /*17700*/  ISETP.LT.OR P2, PT, R41, 0x8a, !P0 ;  /* 0x0000008a2900780c */ /* 0x000fe20004741670 */
[----:B---3--:R-:W-:Y:S02]  /*17710*/  FMUL R0, R221, UR20 ;  /* 0x00000014dd007c20 */ /* 0x008fe40008400000 */
[----:B------:R0:W-:Y:S01]  /*17720*/  @!P6 STG.E.U8 desc[UR14][R28.64+0x81], R5 ;  /* 0x000081051c00e986 */ /* 0x0001e2000c10110e */
[C---:B------:R-:W-:Y:S02]  /*17730*/  ISETP.LT.OR P4, PT, R41.reuse, 0x89, !P1 ;  /* 0x000000892900780c */ /* 0x040fe40004f81670 */
[C---:B------:R-:W-:Y:S01]  /*17740*/  ISETP.LT.OR P6, PT, R41.reuse, 0x8a, !P1 ;  /* 0x0000008a2900780c */ /* 0x040fe20004fc1670 */
[----:B------:R1:W-:Y:S01]  /*17750*/  @!P5 STG.E.U8 desc[UR14][R26.64+0x88], R7 ;  /* 0x000088071a00d986 */ /* 0x0003e2000c10110e */
[----:B------:R-:W-:Y:S01]  /*17760*/  ISETP.LT.OR P5, PT, R41, 0x91, !P0 ;  /* 0x000000912900780c */ /* 0x000fe200047a1670 */
[----:B------:R-:W-:-:S02]  /*17770*/  FMUL R2, R220, UR20 ;  /* 0x00000014dc027c20 */ /* 0x000fc40008400000 */
[----:B------:R-:W3:Y:S04]  /*17780*/  LDL.LU R221, [R1+0x22c] ;  /* 0x00022c0001dd7983 */ /* 0x000ee80000300800 */
[----:B------:R-:W3:Y:S01]  /*17790*/  LDL.LU R220, [R1+0x230] ;  /* 0x0002300001dc7983 */ /* 0x000ee20000300800 */
[----:B0-----:R-:W-:Y:S02]  /*177a0*/  F2FP.SATFINITE.E4M3.F32.PACK_AB_MERGE_C R5, RZ, R0, RZ ;  /* 0x00000000ff05723e */ /* 0x001fe400048070ff */
[----:B------:R-:W-:Y:S01]  /*177b0*/  F2FP.SATFINITE.E4M3.F32.PACK_AB_MERGE_C R9, RZ, R3, RZ ;  /* 0x00000003ff09723e */ /* 0x000fe200048070ff */
[----:B------:R-:W-:Y:S01]  /*177c0*/  FMUL R3, R223, UR20 ;  /* 0x00000014df037c20 */ /* 0x000fe20008400000 */
[----:B------:R-:W-:Y:S01]  /*177d0*/  F2FP.SATFINITE.E4M3.F32.PACK_AB_MERGE_C R11, RZ, R4, RZ ;  /* 0x00000004ff0b723e */ /* 0x000fe200048070ff */
[----:B------:R-:W3:Y:S01]  /*177e0*/  LDL.LU R223, [R1+0x234] ;  /* 0x0002340001df7983 */ /* 0x000ee20000300800 */
[----:B------:R-:W-:Y:S01]  /*177f0*/  FMUL R0, R222, UR20 ;  /* 0x00000014de007c20 */ /* 0x000fe20008400000 */
[----:B-1----:R-:W-:-:S02]  /*17800*/  F2FP.SATFINITE.E4M3.F32.PACK_AB_MERGE_C R7, RZ, R2, RZ ;  /* 0x00000002ff07723e */ /* 0x002fc400048070ff */
[----:B------:R-:W3:Y:S02]  /*17810*/  LDL.LU R222, [R1+0x238] ;  /* 0x0002380001de7983 */ /* 0x000ee40000300800 */
[----:B------:R-:W-:Y:S01]  /*17820*/  F2FP.SATFINITE.E4M3.F32.PACK_AB_MERGE_C R13, RZ, R0, RZ ;  /* 0x00000000ff0d723e */ /* 0x000fe200048070ff */
[----:B------:R-:W-:Y:S01]  /*17830*/  FMUL R2, R225, UR20 ;  /* 0x00000014e1027c20 */ /* 0x000fe20008400000 */
[----:B------:R0:W-:Y:S04]  /*17840*/  @!P2 STG.E.U8 desc[UR14][R26.64+0x89], R9 ;  /* 0x000089091a00a986 */ /* 0x0001e8000c10110e */
[----:B------:R-:W3:Y:S01]  /*17850*/  LDL.LU R225, [R1+0x23c] ;  /* 0x00023c0001e17983 */ /* 0x000ee20000300800 */
[----:B------:R-:W-:-:S03]  /*17860*/  FMUL R0, R224, UR20 ;  /* 0x00000014e0007c20 */ /* 0x000fc60008400000 */
[----:B------:R-:W-:Y:S01]  /*17870*/  @!P4 STG.E.U8 desc[UR14][R28.64+0x88], R11 ;  /* 0x0000880b1c00c986 */ /* 0x000fe2000c10110e */
[----:B0-----:R-:W-:-:S03]  /*17880*/  F2FP.SATFINITE.E4M3.F32.PACK_AB_MERGE_C R9, RZ, R3, RZ ;  /* 0x00000003ff09723e */ /* 0x001fc600048070ff */
[----:B------:R-:W-:Y:S04]  /*17890*/  @!P6 STG.E.U8 desc[UR14][R28.64+0x89], R5 ;  /* 0x000089051c00e986 */ /* 0x000fe8000c10110e */
[----:B------:R0:W-:Y:S04]  /*178a0*/  @!P5 STG.E.U8 desc[UR14][R26.64+0x90], R7 ;  /* 0x000090071a00d986 */ /* 0x0001e8000c10110e */
[----:B------:R-:W3:Y:S01]  /*178b0*/  LDL.LU R224, [R1+0x240] ;  /* 0x0002400001e07983 */ /* 0x000ee20000300800 */
[----:B0-----:R-:W-:Y:S01]  /*178c0*/  F2FP.SATFINITE.E4M3.F32.PACK_AB_MERGE_C R7, RZ, R0, RZ ;  /* 0x00000000ff07723e */ /* 0x001fe200048070ff */
[----:B--2---:R-:W-:-:S02]  /*178d0*/  FMUL R3, R227, UR20 ;  /* 0x00000014e3037c20 */ /* 0x004fc40008400000 */
[----:B------:R-:W2:Y:S01]  /*178e0*/  LDL.LU R227, [R1+0x244] ;  /* 0x0002440001e37983 */ /* 0x000ea20000300800 */
[----:B----4-:R-:W-:-:S03]  /*178f0*/  FMUL R0, R226, UR20 ;  /* 0x00000014e2007c20 */ /* 0x010fc60008400000 */
[----:B------:R-:W4:Y:S01]  /*17900*/  LDL.LU R226, [R1+0x248] ;  /* 0x0002480001e27983 */ /* 0x000f220000300800 */
[C---:B------:R-:W-:Y:S02]  /*17910*/  ISETP.LT.OR P2, PT, R41.reuse, 0x92, !P0 ;  /* 0x000000922900780c */ /* 0x040fe40004741670 */
[C---:B------:R-:W-:Y:S01]  /*17920*/  ISETP.LT.OR P6, PT, R41.reuse, 0x92, !P1 ;  /* 0x000000922900780c */ /* 0x040fe20004fc1670 */
[----:B------:R-:W4:Y:S01]  /*17930*/  LDL.LU R218, [R1+0x24c] ;  /* 0x00024c0001da7983 */ /* 0x000f220000300800 */
[----:B------:R-:W-:Y:S02]  /*17940*/  F2FP.SATFINITE.E4M3.F32.PACK_AB_MERGE_C R5, RZ, R2, RZ ;  /* 0x00000002ff05723e */ /* 0x000fe400048070ff */
[C---:B------:R-:W-:Y:S02]  /*17950*/  ISETP.LT.OR P4, PT, R41.reuse, 0x91, !P1 ;  /* 0x000000912900780c */ /* 0x040fe40004f81670 */
[----:B------:R-:W-:Y:S02]  /*17960*/  F2FP.SATFINITE.E4M3.F32.PACK_AB_MERGE_C R11, RZ, R0, RZ ;  /* 0x00000000ff0b723e */ /* 0x000fe400048070ff */
[----:B------:R-:W-:-:S03]  /*17970*/  ISETP.LT.OR P5, PT, R41, 0x99, !P0 ;  /* 0x000000992900780c */ /* 0x000fc600047a1670 */
[----:B------:R0:W-:Y:S01]  /*17980*/  @!P2 STG.E.U8 desc[UR14][R26.64+0x91], R9 ;  /* 0x000091091a00a986 */ /* 0x0001e2000c10110e */
[----:B------:R-:W-:-:S03]  /*17990*/  ISETP.LT.OR P2, PT, R41, 0x9a, !P0 ;  /* 0x0000009a2900780c */ /* 0x000fc60004741670 */
[----:B------:R1:W-:Y:S01]  /*179a0*/  @!P6 STG.E.U8 desc[UR14][R28.64+0x91], R5 ;  /* 0x000091051c00e986 */ /* 0x0003e2000c10110e */
[----:B------:R-:W-:-:S03]  /*179b0*/  ISETP.LT.OR P6, PT, R41, 0x9a, !P1 ;  /* 0x0000009a2900780c */ /* 0x000fc60004fc1670 */
[----:B------:R-:W-:Y:S01]  /*179c0*/  @!P4 STG.E.U8 desc[UR14][R28.64+0x90], R13 ;  /* 0x0000900d1c00c986 */ /* 0x000fe2000c10110e */
[----:B0-----:R-:W-:-:S03]  /*179d0*/  F2FP.SATFINITE.E4M3.F32.PACK_AB_MERGE_C R9, RZ, R3, RZ ;  /* 0x00000003ff09723e */ /* 0x001fc600048070ff */
[----:B------:R0:W-:Y:S04]  /*179e0*/  @!P5 STG.E.U8 desc[UR14][R26.64+0x98], R7 ;  /* 0x000098071a00d986 */ /* 0x0001e8000c10110e */
[----:B------:R0:W-:Y:S01]  /*179f0*/  @!P2 STG.E.U8 desc[UR14][R26.64+0x99], R9 ;  /* 0x000099091a00a986 */ /* 0x0001e2000c10110e */
[----:B---3--:R-:W-:-:S03]  /*17a00*/  FMUL R0, R221, UR20 ;  /* 0x00000014dd007c20 */ /* 0x008fc60008400000 */
[----:B------:R-:W3:Y:S01]  /*17a10*/  LDL.LU R221, [R1+0x250] ;  /* 0x0002500001dd7983 */ /* 0x000ee20000300800 */
[----:B------:R-:W-:-:S03]  /*17a20*/  FMUL R2, R220, UR20 ;  /* 0x00000014dc027c20 */ /* 0x000fc60008400000 */
[----:B------:R-:W3:Y:S01]  /*17a30*/  LDL.LU R220, [R1+0x254] ;  /* 0x0002540001dc7983 */ /* 0x000ee20000300800 */
[----:B-1----:R-:W-:Y:S01]  /*17a40*/  F2FP.SATFINITE.E4M3.F32.PACK_AB_MERGE_C R5, RZ, R0, RZ ;  /* 0x00000000ff05723e */ /* 0x002fe200048070ff */
[----:B------:R-:W-:Y:S02]  /*17a50*/  FMUL R3, R223, UR20 ;  /* 0x00000014df037c20 */ /* 0x000fe40008400000 */
[----:B------:R-:W3:Y:S01]  /*17a60*/  LDL.LU R223, [R1+0x258] ;  /* 0x0002580001df7983 */ /* 0x000ee20000300800 */
[----:B0-----:R-:W-:Y:S01]  /*17a70*/  F2FP.SATFINITE.E4M3.F32.PACK_AB_MERGE_C R7, RZ, R2, RZ ;  /* 0x00000002ff07723e */ /* 0x001fe200048070ff */
[----:B------:R-:W-:Y:S01]  /*17a80*/  FMUL R4, R222, UR20 ;  /* 0x00000014de047c20 */ /* 0x000fe20008400000 */
[----:B------:R-:W-:Y:S01]  /*17a90*/  F2FP.SATFINITE.E4M3.F32.PACK_AB_MERGE_C R9, RZ, R3, RZ ;  /* 0x00000003ff09723e */ /* 0x000fe200048070ff */
[----:B------:R-:W3:Y:S01]  /*17aa0*/  LDL.LU R222, [R1+0x25c] ;  /* 0x00025c0001de7983 */ /* 0x000ee20000300800 */
[----:B------:R-:W-:-:S03]  /*17ab0*/  FMUL R0, R225, UR20 ;  /* 0x00000014e1007c20 */ /* 0x000fc60008400000 */
[----:B------:R0:W-:Y:S04]  /*17ac0*/  @!P6 STG.E.U8 desc[UR14][R28.64+0x99], R5 ;  /* 0x000099051c00e986 */ /* 0x0001e8000c10110e */
[----:B------:R-:W3:Y:S01]  /*17ad0*/  LDL.LU R225, [R1+0x260] ;  /* 0x0002600001e17983 */ /* 0x000ee20000300800 */
[----:B0-----:R-:W-:Y:S01]  /*17ae0*/  F2FP.SATFINITE.E4M3.F32.PACK_AB_MERGE_C R5, RZ, R0, RZ ;  /* 0x00000000ff05723e */ /* 0x001fe200048070ff */
[----:B------:R-:W-:Y:S02]  /*17af0*/  FMUL R2, R224, UR20 ;  /* 0x00000014e0027c20 */ /* 0x000fe40008400000 */
[----:B------:R-:W3:Y:S01]  /*17b00*/  LDL.LU R224, [R1+0x264] ;  /* 0x0002640001e07983 */ /* 0x000ee20000300800 */
[----:B--2---:R-:W-:-:S03]  /*17b10*/  FMUL R3, R227, UR20 ;  /* 0x00000014e3037c20 */ /* 0x004fc60008400000 */
        /* <DEDUP_REMOVED lines=13> */
[----:B------:R-:W-:Y:S01]  /*17bf0*/  F2FP.SATFINITE.E4M3.F32.PACK_AB_MERGE_C R13, RZ, R4, RZ ;  /* 0x00000004ff0d723e */ /* 0x000fe200048070ff */
[----:B------:R3:W-:Y:S01]  /*17c00*/  @!P6 STG.E.U8 desc[UR14][R28.64+0xa1], R5 ;  /* 0x0000a1051c00e986 */ /* 0x0007e2000c10110e */
[----:B0-----:R-:W-:-:S03]  /*17c10*/  F2FP.SATFINITE.E4M3.F32.PACK_AB_MERGE_C R9, RZ, R3, RZ ;  /* 0x00000003ff09723e */ /* 0x001fc600048070ff */
[----:B------:R-:W-:Y:S01]  /*17c20*/  @!P4 STG.E.U8 desc[UR14][R28.64+0xa0], R13 ;  /* 0x0000a00d1c00c986 */ /* 0x000fe2000c10110e */
[----:B-1----:R-:W-:-:S03]  /*17c30*/  F2FP.SATFINITE.E4M3.F32.PACK_AB_MERGE_C R7, RZ, R2, RZ ;  /* 0x00000002ff07723e */ /* 0x002fc600048070ff */
[----:B------:R-:W-:Y:S01]  /*17c40*/  @!P2 STG.E.U8 desc[UR14][R26.64+0xa9], R9 ;  /* 0x0000a9091a00a986 */ /* 0x000fe2000c10110e */
[C---:B------:R-:W-:Y:S02]  /*17c50*/  ISETP.LT.OR P4, PT, R41.reuse, 0xa9, !P1 ;  /* 0x000000a92900780c */ /* 0x040fe40004f81670 */
[C---:B------:R-:W-:Y:S01]  /*17c60*/  ISETP.LT.OR P6, PT, R41.reuse, 0xaa, !P1 ;  /* 0x000000aa2900780c */ /* 0x040fe20004fc1670 */
[----:B------:R0:W-:Y:S01]  /*17c70*/  @!P5 STG.E.U8 desc[UR14][R26.64+0xa8], R7 ;  /* 0x0000a8071a00d986 */ /* 0x0001e2000c10110e */
[C---:B------:R-:W-:Y:S01]  /*17c80*/  ISETP.LT.OR P2, PT, R41.reuse, 0xb2, !P0 ;  /* 0x000000b22900780c */ /* 0x040fe20004741670 */
[----:B------:R-:W-:Y:S01]  /*17c90*/  FMUL R2, R218, UR20 ;  /* 0x00000014da027c20 */ /* 0x000fe20008400000 */
[----:B------:R-:W-:Y:S02]  /*17ca0*/  ISETP.LT.OR P5, PT, R41, 0xb1, !P0 ;  /* 0x000000b12900780c */ /* 0x000fe400047a1670 */
[----:B------:R-:W-:Y:S01]  /*17cb0*/  F2FP.SATFINITE.E4M3.F32.PACK_AB_MERGE_C R11, RZ, R0, RZ ;  /* 0x00000000ff0b723e */ /* 0x000fe200048070ff */
[----:B---3--:R-:W-:Y:S01]  /*17cc0*/  FMUL R0, R221, UR20 ;  /* 0x00000014dd007c20 */ /* 0x008fe20008400000 */
[----:B------:R-:W-:Y:S01]  /*17cd0*/  FMUL R3, R220, UR20 ;  /* 0x00000014dc037c20 */ /* 0x000fe20008400000 */
[----:B------:R-:W-:-:S03]  /*17ce0*/  F2FP.SATFINITE.E4M3.F32.PACK_AB_MERGE_C R5, RZ, R2, RZ ;  /* 0x00000002ff05723e */ /* 0x000fc600048070ff */
[----:B0-----:R-:W-:Y:S02]  /*17cf0*/  F2FP.SATFINITE.E4M3.F32.PACK_AB_MERGE_C R7, RZ, R0, RZ ;  /* 0x00000000ff07723e */ /* 0x001fe400048070ff */
[----:B------:R-:W-:Y:S01]  /*17d00*/  F2FP.SATFINITE.E4M3.F32.PACK_AB_MERGE_C R9, RZ, R3, RZ ;  /* 0x00000003ff09723e */ /* 0x000fe200048070ff */
[----:B------:R-:W-:Y:S01]  /*17d10*/  FMUL R0, R223, UR20 ;  /* 0x00000014df007c20 */ /* 0x000fe20008400000 */
[----:B------:R-:W-:Y:S01]  /*17d20*/  @!P4 STG.E.U8 desc[UR14][R28.64+0xa8], R11 ;  /* 0x0000a80b1c00c986 */ /* 0x000fe2000c10110e */
[----:B------:R-:W-:-:S03]  /*17d30*/  ISETP.LT.OR P4, PT, R41, 0xb1, !P1 ;  /* 0x000000b12900780c */ /* 0x000fc60004f81670 */
[----:B------:R-:W-:Y:S01]  /*17d40*/  @!P6 STG.E.U8 desc[UR14][R28.64+0xa9], R5 ;  /* 0x0000a9051c00e986 */ /* 0x000fe2000c10110e */
[----:B------:R-:W-:-:S03]  /*17d50*/  ISETP.LT.OR P6, PT, R41, 0xb2, !P1 ;  /* 0x000000b22900780c */ /* 0x000fc60004fc1670 */
[----:B------:R0:W-:Y:S01]  /*17d60*/  @!P2 STG.E.U8 desc[UR14][R26.64+0xb1], R9 ;  /* 0x0000b1091a00a986 */ /* 0x0001e2000c10110e */
[C---:B------:R-:W-:Y:S02]  /*17d70*/  ISETP.LT.OR P2, PT, R41.reuse, 0xb9, !P0 ;  /* 0x000000b92900780c */ /* 0x040fe40004741670 */
[C---:B------:R-:W-:Y:S01]  /*17d80*/  ISETP.LT.OR P0, PT, R41.reuse, 0xba, !P0 ;  /* 0x000000ba2900780c */ /* 0x040fe20004701670 */
[----:B------:R1:W-:Y:S01]  /*17d90*/  @!P5 STG.E.U8 desc[UR14][R26.64+0xb0], R7 ;  /* 0x0000b0071a00d986 */ /* 0x0003e2000c10110e */
[C---:B------:R-:W-:Y:S02]  /*17da0*/  ISETP.LT.OR P5, PT, R41.reuse, 0xb9, !P1 ;  /* 0x000000b92900780c */ /* 0x040fe40004fa1670 */
[----:B------:R-:W-:Y:S01]  /*17db0*/  F2FP.SATFINITE.E4M3.F32.PACK_AB_MERGE_C R13, RZ, R0, RZ ;  /* 0x00000000ff0d723e */ /* 0x000fe200048070ff */
[----:B------:R-:W-:Y:S01]  /*17dc0*/  FMUL R0, R222, UR20 ;  /* 0x00000014de007c20 */ /* 0x000fe20008400000 */
[----:B------:R-:W-:Y:S01]  /*17dd0*/  ISETP.LT.OR P1, PT, R41, 0xba, !P1 ;  /* 0x000000ba2900780c */ /* 0x000fe20004f21670 */
[----:B------:R-:W-:-:S05]  /*17de0*/  FMUL R2, R225, UR20 ;  /* 0x00000014e1027c20 */ /* 0x000fca0008400000 */
[----:B0-----:R-:W-:Y:S02]  /*17df0*/  F2FP.SATFINITE.E4M3.F32.PACK_AB_MERGE_C R9, RZ, R2, RZ ;  /* 0x00000002ff09723e */ /* 0x001fe400048070ff */
[----:B-1----:R-:W-:Y:S01]  /*17e00*/  F2FP.SATFINITE.E4M3.F32.PACK_AB_MERGE_C R7, RZ, R0, RZ ;  /* 0x00000000ff07723e */ /* 0x002fe200048070ff */
[----:B------:R-:W-:Y:S01]  /*17e10*/  FMUL R3, R224, UR20 ;  /* 0x00000014e0037c20 */ /* 0x000fe20008400000 */
[----:B------:R0:W-:Y:S04]  /*17e20*/  @!P4 STG.E.U8 desc[UR14][R28.64+0xb0], R13 ;  /* 0x0000b00d1c00c986 */ /* 0x0001e8000c10110e */
[----:B------:R-:W-:Y:S01]  /*17e30*/  F2FP.SATFINITE.E4M3.F32.PACK_AB_MERGE_C R3, RZ, R3, RZ ;  /* 0x00000003ff03723e */ /* 0x000fe200048070ff */
[----:B------:R0:W-:Y:S04]  /*17e40*/  @!P6 STG.E.U8 desc[UR14][R28.64+0xb1], R7 ;  /* 0x0000b1071c00e986 */ /* 0x0001e8000c10110e */
[----:B------:R0:W-:Y:S04]  /*17e50*/  @!P2 STG.E.U8 desc[UR14][R26.64+0xb8], R9 ;  /* 0x0000b8091a00a986 */ /* 0x0001e8000c10110e */
[----:B------:R0:W-:Y:S01]  /*17e60*/  @!P0 STG.E.U8 desc[UR14][R26.64+0xb9], R3 ;  /* 0x0000b9031a008986 */ /* 0x0001e2000c10110e */
[----:B--2---:R-:W-:-:S05]  /*17e70*/  FMUL R4, R227, UR20 ;  /* 0x00000014e3047c20 */ /* 0x004fca0008400000 */
[----:B------:R-:W-:-:S05]  /*17e80*/  F2FP.SATFINITE.E4M3.F32.PACK_AB_MERGE_C R11, RZ, R4, RZ ;  /* 0x00000004ff0b723e */ /* 0x000fca00048070ff */
[----:B------:R0:W-:Y:S01]  /*17e90*/  @!P5 STG.E.U8 desc[UR14][R28.64+0xb8], R11 ;  /* 0x0000b80b1c00d986 */ /* 0x0001e2000c10110e */
[----:B----4-:R-:W-:-:S05]  /*17ea0*/  FMUL R5, R226, UR20 ;  /* 0x00000014e2057c20 */ /* 0x010fca0008400000 */
[----:B------:R-:W-:-:S05]  /*17eb0*/  F2FP.SATFINITE.E4M3.F32.PACK_AB_MERGE_C R5, RZ, R5, RZ ;  /* 0x00000005ff05723e */ /* 0x000fca00048070ff */
[----:B------:R0:W-:Y:S02]  /*17ec0*/  @!P1 STG.E.U8 desc[UR14][R28.64+0xb9], R5 ;  /* 0x0000b9051c009986 */ /* 0x0001e4000c10110e */
.L_x_421:
[----:B------:R-:W-:Y:S05]  /*17ed0*/  BSYNC B0 ;  /* 0x0000000000007941 */ /* 0x000fea0003800000 */
.L_x_35:
[----:B0-2--5:R-:W2:Y:S04]  /*17ee0*/  LDL.LU R3, [R1+0x278] ;  /* 0x0002780001037983 */ /* 0x025ea80000300800 */
[----:B------:R-:W2:Y:S01]  /*17ef0*/  LDL.LU R2, [R1+0x27c] ;  /* 0x00027c0001027983 */ /* 0x000ea20000300800 */
[----:B------:R-:W-:Y:S01]  /*17f00*/  ULDC UR6, c[0x0][0xc] ;  /* 0x0000030000067ab9 */ /* 0x000fe20000000800 */
[----:B------:R-:W-:Y:S01]  /*17f10*/  ULDC UR7, c[0x0][0x10] ;  /* 0x0000040000077ab9 */ /* 0x000fe20000000800 */
[----:B---34-:R-:W2:Y:S01]  /*17f20*/  LDC R5, c[0x0][0x14] ;  /* 0x00000500ff057b82 */ /* 0x018ea20000000800 */
[----:B------:R-:W-:Y:S01]  /*17f30*/  UIMAD.WIDE.U32 UR6, UR6, UR7, URZ ;  /* 0x00000007060672a5 */ /* 0x000fe2000f8e003f */
[----:B------:R-:W-:Y:S01]  /*17f40*/  PRMT R0, RZ, 0x7610, R0 ;  /* 0x00007610ff007816 */ /* 0x000fe20000000000 */
[----:B------:R-:W-:-:S04]  /*17f50*/  UMOV UR9, 0xffffffff ;  /* 0xffffffff00097882 */ /* 0x000fc80000000000 */
[----:B--2---:R-:W-:-:S04]  /*17f60*/  IMAD.WIDE.U32 R2, R5, UR6, R2 ;  /* 0x0000000605027c25 */ /* 0x004fc8000f8e0002 */
[----:B------:R-:W-:Y:S01]  /*17f70*/  IMAD R5, R5, UR7, RZ ;  /* 0x0000000705057c24 */ /* 0x000fe2000f8e02ff */
[----:B------:R-:W-:Y:S01]  /*17f80*/  ULDC.64 UR6, c[0x0][0x650] ;  /* 0x0001940000067ab9 */ /* 0x000fe20000000a00 */
[----:B------:R-:W-:Y:S01]  /*17f90*/  IMAD.MOV.U32 R11, RZ, RZ, R2 ;  /* 0x000000ffff0b7224 */ /* 0x000fe200078e0002 */
[----:B------:R-:W-:Y:S01]  /*17fa0*/  ISETP.GE.U32.AND P0, PT, R2, UR6, PT ;  /* 0x0000000602007c0c */ /* 0x000fe2000bf06070 */
[----:B------:R-:W-:Y:S02]  /*17fb0*/  IMAD.IADD R13, R3, 0x1, R5 ;  /* 0x00000001030d7824 */ /* 0x000fe400078e0205 */
[----:B------:R-:W-:-:S03]  /*17fc0*/  IMAD.MOV.U32 R2, RZ, RZ, -0x1 ;  /* 0xffffffffff027424 */ /* 0x000fc600078e00ff */
[----:B------:R0:W-:Y:S01]  /*17fd0*/  STL [R1+0x278], R13 ;  /* 0x0002780d01007387 */ /* 0x0001e20000100800 */
[----:B------:R-:W-:-:S03]  /*17fe0*/  ISETP.GE.U32.AND.EX P0, PT, R13, UR7, PT, P0 ;  /* 0x000000070d007c0c */ /* 0x000fc6000bf06100 */
[----:B------:R0:W-:Y:S04]  /*17ff0*/  STL [R1+0x27c], R11 ;  /* 0x00027c0b01007387 */ /* 0x0001e80000100800 */
[----:B------:R0:W-:Y:S06]  /*18000*/  STL [R1+0x284], R2 ;  /* 0x0002840201007387 */ /* 0x0001ec0000100800 */
[----:B------:R-:W-:Y:S05]  /*18010*/  @P0 BRA `(.L_x_422) ;  /* 0x0000000400740947 */ /* 0x000fea0003800000 */
[----:B------:R-:W2:Y:S01]  /*18020*/  S2R R8, SR_CTAID.X ;  /* 0x0000000000087919 */ /* 0x000ea20000002500 */
[----:B------:R-:W-:Y:S01]  /*18030*/  ULDC.64 UR18, c[0x0][0x628] ;  /* 0x00018a0000127ab9 */ /* 0x000fe20000000a00 */
[----:B------:R-:W3:Y:S01]  /*18040*/  LDC R9, c[0x0][0x144] ;  /* 0x00005100ff097b82 */ /* 0x000ee20000000800 */
[----:B------:R-:W-:Y:S01]  /*18050*/  ULDC UR6, c[0x0][0x150] ;  /* 0x0000540000067ab9 */ /* 0x000fe20000000800 */
[----:B------:R-:W4:Y:S01]  /*18060*/  S2R R12, SR_CTAID.Y ;  /* 0x00000000000c7919 */ /* 0x000f220000002600 */
[----:B------:R-:W-:Y:S01]  /*18070*/  ISETP.NE.U32.AND P0, PT, RZ, UR18, PT ;  /* 0x00000012ff007c0c */ /* 0x000fe2000bf05070 */
[----:B------:R-:W-:Y:S01]  /*18080*/  ULDC UR23, c[0x0][0x630] ;  /* 0x00018c0000177ab9 */ /* 0x000fe20000000800 */
[----:B------:R-:W-:Y:S02]  /*18090*/  R2UR UR16, R11 ;  /* 0x000000000b1072ca */ /* 0x000fe400000e0000 */
[----:B------:R-:W-:Y:S01]  /*180a0*/  ISETP.NE.AND.EX P0, PT, RZ, UR19, PT, P0 ;  /* 0x00000013ff007c0c */ /* 0x000fe2000bf05300 */
[----:B------:R-:W0:Y:S01]  /*180b0*/  LDC.64 R6, c[0x0][0x620] ;  /* 0x00018800ff067b82 */ /* 0x000e220000000a00 */
[----:B------:R-:W-:-:S02]  /*180c0*/  R2UR UR17, R13 ;  /* 0x000000000d1172ca */ /* 0x000fc400000e0000 */
[----:B--2---:R-:W-:-:S05]  /*180d0*/  I2FP.F32.U32 R0, R8 ;  /* 0x0000000800007245 */ /* 0x004fca0000201000 */
[----:B------:R-:W-:-:S06]  /*180e0*/  FMUL R0, R0, UR6 ;  /* 0x0000000600007c20 */ /* 0x000fcc0008400000 */
[----:B------:R-:W2:Y:S01]  /*180f0*/  F2I.U32.TRUNC.NTZ R0, R0 ;  /* 0x0000000000007305 */ /* 0x000ea2000020f000 */
[----:B----4-:R-:W-:Y:S05]  /*18100*/  @!P0 BRA `(.L_x_423) ;  /* 0x0000000000308947 */ /* 0x010fea0003800000 */
        /* <DEDUP_REMOVED lines=12> */
.L_x_423:
[----:B------:R-:W-:Y:S01]  /*181d0*/  USHF.R.U64 UR9, UR16, UR23, UR17 ;  /* 0x0000001710097299 */ /* 0x000fe20008001211 */
[----:B------:R-:W4:Y:S01]  /*181e0*/  LDC.64 R20, c[0x0][0x640] ;  /* 0x00019000ff147b82 */ /* 0x000f220000000a00 */
[----:B------:R-:W-:Y:S01]  /*181f0*/  USHF.R.U32.HI UR6, URZ, UR23, UR17 ;  /* 0x000000173f067299 */ /* 0x000fe20008011611 */
[----:B--2---:R-:W-:Y:S02]  /*18200*/  IMAD.MOV R10, RZ, RZ, -R0 ;  /* 0x000000ffff0a7224 */ /* 0x004fe400078e0a00 */
[----:B0-----:R-:W-:Y:S01]  /*18210*/  IMAD.MOV.U32 R2, RZ, RZ, R11 ;  /* 0x000000ffff027224 */ /* 0x001fe200078e000b */
[----:B------:R-:W-:Y:S01]  /*18220*/  IADD3 R5, P0, RZ, -UR9, RZ ;  /* 0x80000009ff057c10 */ /* 0x000fe2000ff1e0ff */
[----:B---3--:R-:W-:Y:S02]  /*18230*/  IMAD R17, R9, R10, R8 ;  /* 0x0000000a09117224 */ /* 0x008fe400078e0208 */
[----:B------:R-:W0:Y:S02]  /*18240*/  LDC R4, c[0x0][0x618] ;  /* 0x00018600ff047b82 */ /* 0x000e240000000800 */
[----:B------:R-:W-:Y:S01]  /*18250*/  IMAD.X R3, RZ, RZ, ~UR6, P0 ;  /* 0x80000006ff037e24 */ /* 0x000fe200080e06ff */
[----:B------:R-:W-:-:S03]  /*18260*/  ULDC UR6, c[0x0][0x154] ;  /* 0x0000550000067ab9 */ /* 0x000fc60000000800 */
[-C--:B------:R-:W-:Y:S02]  /*18270*/  IMAD R0, R3, R6.reuse, RZ ;  /* 0x0000000603007224 */ /* 0x080fe400078e02ff */
[----:B------:R-:W2:Y:S01]  /*18280*/  LDC R14, c[0x0][0x608] ;  /* 0x00018200ff0e7b82 */ /* 0x000ea20000000800 */
[----:B------:R-:W-:Y:S02]  /*18290*/  IMAD.MOV.U32 R3, RZ, RZ, R13 ;  /* 0x000000ffff037224 */ /* 0x000fe400078e000d */
[----:B------:R-:W-:-:S05]  /*182a0*/  IMAD.WIDE.U32 R2, R5, R6, R2 ;  /* 0x0000000605027225 */ /* 0x000fca00078e0002 */
[----:B------:R-:W3:Y:S01]  /*182b0*/  LDC R18, c[0x0][0x658] ;  /* 0x00019600ff127b82 */ /* 0x000ee20000000800 */
[----:B------:R-:W-:Y:S01]  /*182c0*/  IMAD R5, R5, R7, R0 ;  /* 0x0000000705057224 */ /* 0x000fe200078e0200 */
[----:B------:R-:W-:Y:S01]  /*182d0*/  I2FP.F32.U32 R0, R12 ;  /* 0x0000000c00007245 */ /* 0x000fe20000201000 */
[----:B------:R-:W-:Y:S01]  /*182e0*/  IMAD.MOV.U32 R7, RZ, RZ, 0x1 ;  /* 0x00000001ff077424 */ /* 0x000fe200078e00ff */
[----:B----4-:R-:W-:Y:S01]  /*182f0*/  ISETP.NE.U32.AND P0, PT, R20, RZ, PT ;  /* 0x000000ff1400720c */ /* 0x010fe20003f05070 */
[----:B------:R-:W-:Y:S02]  /*18300*/  IMAD.IADD R3, R3, 0x1, R5 ;  /* 0x0000000103037824 */ /* 0x000fe400078e0205 */
[----:B------:R-:W-:Y:S01]  /*18310*/  FMUL R0, R0, UR6 ;  /* 0x0000000600007c20 */ /* 0x000fe20008400000 */
[----:B------:R-:W4:Y:S01]  /*18320*/  LDC R15, c[0x0][0x148] ;  /* 0x00005200ff0f7b82 */ /* 0x000f220000000800 */
[----:B------:R-:W-:Y:S01]  /*18330*/  ISETP.NE.AND.EX P0, PT, R21, RZ, PT, P0 ;  /* 0x000000ff1500720c */ /* 0x000fe20003f05300 */
[----:B------:R-:W-:Y:S01]  /*18340*/  IMAD.MOV.U32 R5, RZ, RZ, -0x1 ;  /* 0xffffffffff057424 */ /* 0x000fe200078e00ff */
[-CC-:B0-----:R-:W-:Y:S01]  /*18350*/  SHF.R.U64 R10, R2, R4.reuse, R3.reuse ;  /* 0x00000004020a7219 */ /* 0x181fe20000001203 */
[----:B------:R0:W0:Y:S01]  /*18360*/  F2I.U32.TRUNC.NTZ R13, R0 ;  /* 0x00000000000d7305 */ /* 0x000022000020f000 */
[----:B------:R-:W-:-:S03]  /*18370*/  SHF.R.U32.HI R3, RZ, R4, R3 ;  /* 0x00000004ff037219 */ /* 0x000fc60000011603 */
[----:B------:R-:W0:Y:S01]  /*18380*/  LDC R16, c[0x0][0x600] ;  /* 0x00018000ff107b82 */ /* 0x000e220000000800 */
[-CC-:B--2---:R-:W-:Y:S02]  /*18390*/  SHF.R.U64 R8, R10, R14.reuse, R3.reuse ;  /* 0x0000000e0a087219 */ /* 0x184fe40000001203 */
[----:B------:R-:W-:-:S05]  /*183a0*/  SHF.R.U32.HI R3, RZ, R14, R3 ;  /* 0x0000000eff037219 */ /* 0x000fca0000011603 */
[----:B------:R-:W2:Y:S01]  /*183b0*/  LDC R22, c[0x0][0x648] ;  /* 0x00019200ff167b82 */ /* 0x000ea20000000800 */
[-CC-:B---3--:R-:W-:Y:S02]  /*183c0*/  SHF.R.U64 R11, R8, R18.reuse, R3.reuse ;  /* 0x00000012080b7219 */ /* 0x188fe40000001203 */
[-C--:B------:R-:W-:Y:S02]  /*183d0*/  SHF.L.U32 R5, R5, R18.reuse, RZ ;  /* 0x0000001205057219 */ /* 0x080fe400000006ff */
[-C--:B------:R-:W-:Y:S01]  /*183e0*/  SHF.R.U32.HI R3, RZ, R18.reuse, R3 ;  /* 0x00000012ff037219 */ /* 0x080fe20000011603 */
[----:B------:R-:W-:Y:S01]  /*183f0*/  IMAD.MOV.U32 R2, RZ, RZ, R11 ;  /* 0x000000ffff027224 */ /* 0x000fe200078e000b */
[----:B------:R-:W-:Y:S01]  /*18400*/  SHF.L.U32 R42, R7, R18, RZ ;  /* 0x00000012072a7219 */ /* 0x000fe200000006ff */
[----:B------:R-:W3:Y:S01]  /*18410*/  LDC R23, c[0x0][0x638] ;  /* 0x00018e00ff177b82 */ /* 0x000ee20000000800 */
[----:B------:R-:W-:-:S07]  /*18420*/  LOP3.LUT R19, RZ, R5, RZ, 0x33, !PT ;  /* 0x00000005ff137212 */ /* 0x000fce00078e33ff */
[----:B------:R-:W0:Y:S01]  /*18430*/  LDC R24, c[0x0][0x610] ;  /* 0x00018400ff187b82 */ /* 0x000e220000000800 */
[----:B------:R-:W-:Y:S05]  /*18440*/  @!P0 BRA `(.L_x_424) ;  /* 0x0000000000288947 */ /* 0x000fea0003800000 */
[----:B0-----:R-:W0:Y:S02]  /*18450*/  LDC R0, c[0x0][0x64c] ;  /* 0x00019300ff007b82 */ /* 0x001e240000000800 */
[----:B0-----:R-:W-:-:S05]  /*18460*/  IADD3 R7, P0, R11, R0, RZ ;  /* 0x000000000b077210 */ /* 0x001fca0007f1e0ff */
        /* <DEDUP_REMOVED lines=8> */
.L_x_424:
[----:B0-2---:R-:W-:Y:S01]  /*184f0*/  SHF.R.U64 R0, R2, R22, R3 ;  /* 0x0000001602007219 */ /* 0x005fe20000001203 */
[----:B------:R-:W-:Y:S01]  /*18500*/  VIADD R5, R16, 0xffffffff ;  /* 0xffffffff10057836 */ /* 0x000fe20000000000 */
[----:B------:R-:W-:Y:S01]  /*18510*/  LOP3.LUT R3, R8, R19, RZ, 0xc0, !PT ;  /* 0x0000001308037212 */ /* 0x000fe200078ec0ff */
[----:B------:R-:W-:Y:S02]  /*18520*/  IMAD.MOV R13, RZ, RZ, -R13 ;  /* 0x000000ffff0d7224 */ /* 0x000fe400078e0a0d */
[----:B------:R-:W-:Y:S02]  /*18530*/  IMAD.MOV R2, RZ, RZ, -R0 ;  /* 0x000000ffff027224 */ /* 0x000fe400078e0a00 */
[----:B------:R-:W-:Y:S01]  /*18540*/  IMAD R42, R42, R0, R3 ;  /* 0x000000002a2a7224 */ /* 0x000fe200078e0203 */
[----:B------:R-:W-:Y:S01]  /*18550*/  LOP3.LUT R3, R10, R5, RZ, 0xc0, !PT ;  /* 0x000000050a037212 */ /* 0x000fe200078ec0ff */
[----:B----4-:R-:W-:Y:S02]  /*18560*/  @P3 IMAD R17, R15, R13, R12 ;  /* 0x0000000d0f113224 */ /* 0x010fe400078e020c */
[----:B---3--:R-:W-:-:S02]  /*18570*/  IMAD R0, R2, R23, R11 ;  /* 0x0000001702007224 */ /* 0x008fc400078e020b */
[----:B------:R-:W-:Y:S02]  /*18580*/  IMAD.MOV.U32 R2, RZ, RZ, 0x1 ;  /* 0x00000001ff027424 */ /* 0x000fe400078e00ff */
[----:B------:R-:W-:Y:S02]  /*18590*/  IMAD R42, R42, R24, R17 ;  /* 0x000000182a2a7224 */ /* 0x000fe400078e0211 */
[----:B------:R-:W-:Y:S01]  /*185a0*/  IMAD R3, R0, R16, R3 ;  /* 0x0000001000037224 */ /* 0x000fe200078e0203 */
[----:B------:R-:W-:-:S04]  /*185b0*/  PRMT R0, R2, 0x7610, R0 ;  /* 0x0000761002007816 */ /* 0x000fc80000000000 */
[----:B------:R-:W-:Y:S02]  /*185c0*/  SEL R2, R3, R42, !P3 ;  /* 0x0000002a03027207 */ /* 0x000fe40005800000 */
[----:B------:R-:W-:-:S03]  /*185d0*/  SEL R42, R42, R3, !P3 ;  /* 0x000000032a2a7207 */ /* 0x000fc60005800000 */
[----:B------:R2:W-:Y:S04]  /*185e0*/  STL [R1+0x284], R2 ;  /* 0x0002840201007387 */ /* 0x0005e80000100800 */
.L_x_422:
[----:B------:R-:W-:Y:S01]  /*185f0*/  UIADD3 UR5, UR10, UR5, URZ ;  /* 0x000000050a057290 */ /* 0x000fe2000fffe03f */
[----:B------:R3:W-:Y:S01]  /*18600*/  STL [R1+0x280], R42 ;  /* 0x0002802a01007387 */ /* 0x0007e20000100800 */
[----:B------:R-:W-:Y:S02]  /*18610*/  LOP3.LUT P0, RZ, R0, 0xff, RZ, 0xc0, !PT ;  /* 0x000000ff00ff7812 */ /* 0x000fe4000780c0ff */
[----:B------:R-:W-:Y:S02]  /*18620*/  USHF.R.U32.HI UR6, URZ, 0x2, UR5 ;  /* 0x000000023f067899 */ /* 0x000fe40008011605 */
[----:B------:R-:W-:Y:S02]  /*18630*/  UISETP.GT.U32.AND UP0, UPT, UR5, 0x3, UPT ;  /* 0x000000030500788c */ /* 0x000fe4000bf04070 */
[----:B------:R-:W-:Y:S02]  /*18640*/  ULOP3.LUT UR6, UR6, 0x1, URZ, 0xc0, !UPT ;  /* 0x0000000106067892 */ /* 0x000fe4000f8ec03f */
[----:B------:R-:W-:-:S02]  /*18650*/  UISETP.LT.U32.AND UP0, UPT, UR10, 0x4, UP0 ;  /* 0x000000040a00788c */ /* 0x000fc40008701070 */
[----:B------:R-:W-:Y:S02]  /*18660*/  UISETP.NE.U32.AND UP1, UPT, UR6, 0x1, UPT ;  /* 0x000000010600788c */ /* 0x000fe4000bf25070 */
[----:B------:R-:W-:Y:S02]  /*18670*/  USEL UR7, URZ, 0x1, !UP0 ;  /* 0x000000013f077887 */ /* 0x000fe4000c000000 */
[----:B------:R-:W-:Y:S02]  /*18680*/  UISETP.GT.U32.AND UP1, UPT, UR10, 0x3, !UP1 ;  /* 0x000000030a00788c */ /* 0x000fe4000cf24070 */
[----:B------:R-:W-:Y:S02]  /*18690*/  ULOP3.LUT UR5, UR5, 0x3, URZ, 0xc0, !UPT ;  /* 0x0000000305057892 */ /* 0x000fe4000f8ec03f */
[----:B------:R-:W-:-:S04]  /*186a0*/  USEL UR6, URZ, 0x1, !UP1 ;  /* 0x000000013f067887 */ /* 0x000fc8000c800000 */
[----:B------:R-:W-:Y:S01]  /*186b0*/  ULOP3.LUT UR4, UR6, UR4, UR7, 0x96, !UPT ;  /* 0x0000000406047292 */ /* 0x000fe2000f8e9607 */
[----:B---3--:R-:W-:Y:S11]  /*186c0*/  @P0 BRA `(.L_x_425) ;  /* 0xfffffe8c000c0947 */ /* 0x008ff6000383ffff */
[----:B------:R-:W-:Y:S05]  /*186d0*/  EXIT ;  /* 0x000000000000794d */ /* 0x000fea0003800000 */
.L_x_7:
[----:B0-----:R-:W2:Y:S01]  /*186e0*/  LDL R16, [R1+0x27c] ;  /* 0x00027c0001107983 */ /* 0x001ea20000100800 */
[----:B------:R-:W-:-:S03]  /*186f0*/  ULDC.64 UR4, c[0x0][0x650] ;  /* 0x0001940000047ab9 */ /* 0x000fc60000000a00 */
[----:B------:R-:W3:Y:S01]  /*18700*/  LDL R20, [R1+0x278] ;  /* 0x0002780001147983 */ /* 0x000ee20000100800 */
[----:B------:R-:W-:Y:S01]  /*18710*/  PRMT R0, RZ, 0x7610, R0 ;  /* 0x00007610ff007816 */ /* 0x000fe20000000000 */
[----:B------:R-:W-:Y:S02]  /*18720*/  IMAD.MOV.U32 R4, RZ, RZ, -0x1 ;  /* 0xffffffffff047424 */ /* 0x000fe400078e00ff */
[----:B------:R-:W-:Y:S02]  /*18730*/  IMAD.MOV.U32 R5, RZ, RZ, -0x1 ;  /* 0xffffffffff057424 */ /* 0x000fe400078e00ff */
[----:B------:R-:W-:Y:S01]  /*18740*/  IMAD.MOV.U32 R6, RZ, RZ, -0x1 ;  /* 0xffffffffff067424 */ /* 0x000fe200078e00ff */
[----:B--2---:R-:W-:-:S04]  /*18750*/  ISETP.GE.U32.AND P0, PT, R16, UR4, PT ;  /* 0x0000000410007c0c */ /* 0x004fc8000bf06070 */
[----:B---3--:R-:W-:-:S13]  /*18760*/  ISETP.GE.U32.AND.EX P0, PT, R20, UR5, PT, P0 ;  /* 0x0000000514007c0c */ /* 0x008fda000bf06100 */
[----:B------:R-:W-:Y:S05]  /*18770*/  @P0 BRA `(.L_x_426) ;  /* 0x0000000400300947 */ /* 0x000fea0003800000 */
[----:B------:R-:W0:Y:S01]  /*18780*/  LDC.64 R14, c[0x0][0x628] ;  /* 0x00018a00ff0e7b82 */ /* 0x000e220000000a00 */
[----:B------:R-:W-:Y:S02]  /*18790*/  IMAD.MOV.U32 R8, RZ, RZ, R16 ;  /* 0x000000ffff087224 */ /* 0x000fe400078e0010 */
[----:B------:R-:W-:-:S05]  /*187a0*/  IMAD.MOV.U32 R9, RZ, RZ, R20 ;  /* 0x000000ffff097224 */ /* 0x000fca00078e0014 */
[----:B------:R-:W1:Y:S08]  /*187b0*/  LDC R10, c[0x0][0x630] ;  /* 0x00018c00ff0a7b82 */ /* 0x000e700000000800 */
[----:B------:R-:W2:Y:S01]  /*187c0*/  LDC.64 R18, c[0x0][0x620] ;  /* 0x00018800ff127b82 */ /* 0x000ea20000000a00 */
[----:B0-----:R-:W-:-:S04]  /*187d0*/  ISETP.NE.U32.AND P0, PT, R14, RZ, PT ;  /* 0x000000ff0e00720c */ /* 0x001fc80003f05070 */
[----:B------:R-:W-:-:S13]  /*187e0*/  ISETP.NE.AND.EX P0, PT, R15, RZ, PT, P0 ;  /* 0x000000ff0f00720c */ /* 0x000fda0003f05300 */
[----:B-12---:R-:W-:Y:S05]  /*187f0*/  @!P0 BRA `(.L_x_427) ;  /* 0x0000000000288947 */ /* 0x006fea0003800000 */
[----:B------:R-:W0:Y:S02]  /*18800*/  LDC R0, c[0x0][0x634] ;  /* 0x00018d00ff007b82 */ /* 0x000e240000000800 */
        /* <DEDUP_REMOVED lines=9> */
.L_x_427:
[----:B------:R-:W0:Y:S01]  /*188a0*/  LDC.64 R22, c[0x0][0x640] ;  /* 0x00019000ff167b82 */ /* 0x000e220000000a00 */
[-CC-:B------:R-:W-:Y:S01]  /*188b0*/  SHF.R.U64 R14, R8, R10.reuse, R9.reuse ;  /* 0x0000000a080e7219 */ /* 0x180fe20000001209 */
[----:B------:R-:W-:Y:S01]  /*188c0*/  IMAD.MOV.U32 R4, RZ, RZ, R16 ;  /* 0x000000ffff047224 */ /* 0x000fe200078e0010 */
[----:B------:R-:W-:Y:S02]  /*188d0*/  SHF.R.U32.HI R0, RZ, R10, R9 ;  /* 0x0000000aff007219 */ /* 0x000fe40000011609 */
[----:B------:R-:W-:-:S03]  /*188e0*/  IADD3 R7, P0, RZ, -R14, RZ ;  /* 0x8000000eff077210 */ /* 0x000fc60007f1e0ff */
[----:B------:R-:W1:Y:S02]  /*188f0*/  LDC R6, c[0x0][0x618] ;  /* 0x00018600ff067b82 */ /* 0x000e640000000800 */
[----:B------:R-:W-:-:S04]  /*18900*/  IMAD.X R5, RZ, RZ, ~R0, P0 ;  /* 0x000000ffff057224 */ /* 0x000fc800000e0e00 */
[-C--:B------:R-:W-:Y:S02]  /*18910*/  IMAD R0, R5, R18.reuse, RZ ;  /* 0x0000001205007224 */ /* 0x080fe400078e02ff */
[----:B------:R-:W2:Y:S01]  /*18920*/  LDC R8, c[0x0][0x608] ;  /* 0x00018200ff087b82 */ /* 0x000ea20000000800 */
[----:B------:R-:W-:Y:S02]  /*18930*/  IMAD.MOV.U32 R5, RZ, RZ, R20 ;  /* 0x000000ffff057224 */ /* 0x000fe400078e0014 */
[----:B------:R-:W-:-:S05]  /*18940*/  IMAD.WIDE.U32 R4, R7, R18, R4 ;  /* 0x0000001207047225 */ /* 0x000fca00078e0004 */
[----:B------:R-:W3:Y:S01]  /*18950*/  LDC R21, c[0x0][0x658] ;  /* 0x00019600ff157b82 */ /* 0x000ee20000000800 */
[----:B------:R-:W-:Y:S01]  /*18960*/  IMAD R7, R7, R19, R0 ;  /* 0x0000001307077224 */ /* 0x000fe200078e0200 */
[----:B0-----:R-:W-:-:S03]  /*18970*/  ISETP.NE.U32.AND P0, PT, R22, RZ, PT ;  /* 0x000000ff1600720c */ /* 0x001fc60003f05070 */
[----:B------:R-:W-:Y:S01]  /*18980*/  IMAD.IADD R5, R5, 0x1, R7 ;  /* 0x0000000105057824 */ /* 0x000fe200078e0207 */
[----:B------:R-:W-:Y:S02]  /*18990*/  ISETP.NE.AND.EX P0, PT, R23, RZ, PT, P0 ;  /* 0x000000ff1700720c */ /* 0x000fe40003f05300 */
[----:B------:R-:W0:Y:S02]  /*189a0*/  LDC R18, c[0x0][0x600] ;  /* 0x00018000ff127b82 */ /* 0x000e240000000800 */
[-CC-:B-1----:R-:W-:Y:S01]  /*189b0*/  SHF.R.U64 R10, R4, R6.reuse, R5.reuse ;  /* 0x00000006040a7219 */ /* 0x182fe20000001205 */
[----:B------:R-:W-:Y:S01]  /*189c0*/  IMAD.MOV.U32 R4, RZ, RZ, -0x1 ;  /* 0xffffffffff047424 */ /* 0x000fe200078e00ff */
[----:B------:R-:W-:-:S04]  /*189d0*/  SHF.R.U32.HI R5, RZ, R6, R5 ;  /* 0x00000006ff057219 */ /* 0x000fc80000011605 */
[----:B------:R-:W1:Y:S01]  /*189e0*/  LDC R19, c[0x0][0x648] ;  /* 0x00019200ff137b82 */ /* 0x000e620000000800 */
[-CC-:B--2---:R-:W-:Y:S02]  /*189f0*/  SHF.R.U64 R17, R10, R8.reuse, R5.reuse ;  /* 0x000000080a117219 */ /* 0x184fe40000001205 */
[----:B------:R-:W-:-:S05]  /*18a00*/  SHF.R.U32.HI R0, RZ, R8, R5 ;  /* 0x00000008ff007219 */ /* 0x000fca0000011605 */
[----:B------:R-:W2:Y:S01]  /*18a10*/  LDC R20, c[0x0][0x638] ;  /* 0x00018e00ff147b82 */ /* 0x000ea20000000800 */
[-C--:B---3--:R-:W-:Y:S02]  /*18a20*/  SHF.L.U32 R4, R4, R21.reuse, RZ ;  /* 0x0000001504047219 */ /* 0x088fe400000006ff */
[-CC-:B------:R-:W-:Y:S02]  /*18a30*/  SHF.R.U64 R16, R17, R21.reuse, R0.reuse ;  /* 0x0000001511107219 */ /* 0x180fe40000001200 */
[----:B------:R-:W-:Y:S01]  /*18a40*/  SHF.R.U32.HI R5, RZ, R21, R0 ;  /* 0x00000015ff057219 */ /* 0x000fe20000011600 */
[----:B------:R-:W-:Y:S01]  /*18a50*/  IMAD.MOV.U32 R0, RZ, RZ, 0x1 ;  /* 0x00000001ff007424 */ /* 0x000fe200078e00ff */
[----:B------:R-:W-:Y:S01]  /*18a60*/  LOP3.LUT R24, RZ, R4, RZ, 0x33, !PT ;  /* 0x00000004ff187212 */ /* 0x000fe200078e33ff */
[----:B------:R-:W3:Y:S01]  /*18a70*/  LDC R25, c[0x0][0x610] ;  /* 0x00018400ff197b82 */ /* 0x000ee20000000800 */
[----:B------:R-:W-:Y:S01]  /*18a80*/  IMAD.MOV.U32 R4, RZ, RZ, R16 ;  /* 0x000000ffff047224 */ /* 0x000fe200078e0010 */
[----:B------:R-:W-:Y:S06]  /*18a90*/  @!P0 BRA `(.L_x_428) ;  /* 0x0000000000288947 */ /* 0x000fec0003800000 */
        /* <DEDUP_REMOVED lines=10> */
.L_x_428:
[----:B-1----:R-:W-:Y:S01]  /*18b40*/  SHF.R.U64 R3, R4, R19, R5 ;  /* 0x0000001304037219 */ /* 0x002fe20000001205 */
[----:B0-----:R-:W-:Y:S01]  /*18b50*/  VIADD R7, R18, 0xffffffff ;  /* 0xffffffff12077836 */ /* 0x001fe20000000000 */
[----:B------:R-:W-:Y:S01]  /*18b60*/  SHF.L.U32 R4, R0, R21, RZ ;  /* 0x0000001500047219 */ /* 0x000fe200000006ff */
[----:B------:R-:W-:Y:S01]  /*18b70*/  @P3 IMAD R11, R13, R12, R2 ;  /* 0x0000000c0d0b3224 */ /* 0x000fe200078e0202 */
[----:B------:R-:W-:Y:S01]  /*18b80*/  LOP3.LUT R0, R17, R24, RZ, 0xc0, !PT ;  /* 0x0000001811007212 */ /* 0x000fe200078ec0ff */
[----:B------:R-:W-:Y:S02]  /*18b90*/  IMAD.MOV R5, RZ, RZ, -R3 ;  /* 0x000000ffff057224 */ /* 0x000fe400078e0a03 */
[----:B------:R-:W-:Y:S02]  /*18ba0*/  IMAD.MOV.U32 R2, RZ, RZ, 0x1 ;  /* 0x00000001ff027424 */ /* 0x000fe400078e00ff */
[----:B------:R-:W-:Y:S01]  /*18bb0*/  IMAD R4, R4, R3, R0 ;  /* 0x0000000304047224 */ /* 0x000fe200078e0200 */
[----:B------:R-:W-:Y:S01]  /*18bc0*/  LOP3.LUT R3, R10, R7, RZ, 0xc0, !PT ;  /* 0x000000070a037212 */ /* 0x000fe200078ec0ff */
[----:B--2---:R-:W-:-:S02]  /*18bd0*/  IMAD R0, R5, R20, R16 ;  /* 0x0000001405007224 */ /* 0x004fc400078e0210 */
[----:B---3--:R-:W-:Y:S02]  /*18be0*/  IMAD R4, R4, R25, R11 ;  /* 0x0000001904047224 */ /* 0x008fe400078e020b */
[----:B------:R-:W-:Y:S01]  /*18bf0*/  IMAD R3, R0, R18, R3 ;  /* 0x0000001200037224 */ /* 0x000fe200078e0203 */
[----:B------:R-:W-:Y:S01]  /*18c00*/  PRMT R0, R2, 0x7610, R0 ;  /* 0x0000761002007816 */ /* 0x000fe20000000000 */
[----:B------:R-:W-:-:S03]  /*18c10*/  IMAD.MOV.U32 R6, RZ, RZ, R14 ;  /* 0x000000ffff067224 */ /* 0x000fc600078e000e */
[----:B------:R-:W-:Y:S02]  /*18c20*/  SEL R5, R3, R4, !P3 ;  /* 0x0000000403057207 */ /* 0x000fe40005800000 */
[----:B------:R-:W-:-:S07]  /*18c30*/  SEL R4, R4, R3, !P3 ;  /* 0x0000000304047207 */ /* 0x000fce0005800000 */
.L_x_426:
[----:B------:R-:W-:-:S08]  /*18c40*/  NOP ;  /* 0x0000000000007918 */ /* 0x000fd00000000000 */
[----:B------:R-:W0:-:S00]  /*18c50*/  USETMAXREG.DEALLOC.CTAPOOL 0x28 ;  /* 0x00000028000079c8 */ /* 0x000e0000080e0500 */
[----:B------:R-:W-:-:S13]  /*18c60*/  ISETP.NE.AND P0, PT, RZ, UR8, PT ;  /* 0x00000008ff007c0c */ /* 0x000fda000bf05270 */
[----:B------:R-:W-:Y:S05]  /*18c70*/  @P0 EXIT ;  /* 0x000000000000094d */ /* 0x000fea0003800000 */
[----:B0-----:R-:W-:Y:S01]  /*18c80*/  LOP3.LUT P0, RZ, R0, 0xff, RZ, 0xc0, !PT ;  /* 0x000000ff00ff7812 */ /* 0x001fe2000780c0ff */
[----:B------:R-:W-:Y:S02]  /*18c90*/  IMAD.MOV.U32 R12, RZ, RZ, 0x1 ;  /* 0x00000001ff0c7424 */ /* 0x000fe400078e00ff */
[----:B------:R-:W-:-:S10]  /*18ca0*/  IMAD.MOV.U32 R11, RZ, RZ, RZ ;  /* 0x000000ffff0b7224 */ /* 0x000fd400078e00ff */
[----:B------:R-:W-:Y:S05]  /*18cb0*/  @!P0 BRA `(.L_x_429) ;  /* 0x0000000c00508947 */ /* 0x000fea0003800000 */
[----:B------:R-:W0:Y:S01]  /*18cc0*/  LDC R0, c[0x0][0x28c] ;  /* 0x0000a300ff007b82 */ /* 0x000e220000000800 */
[----:B------:R-:W-:Y:S01]  /*18cd0*/  ULDC UR6, c[0x0][0x658] ;  /* 0x0001960000067ab9 */ /* 0x000fe20000000800 */
[----:B------:R-:W-:Y:S01]  /*18ce0*/  UMOV UR7, 0xffffffff ;  /* 0xffffffff00077882 */ /* 0x000fe20000000000 */
[----:B------:R-:W-:Y:S01]  /*18cf0*/  UMOV UR9, 0x1 ;  /* 0x0000000100097882 */ /* 0x000fe20000000000 */
[----:B------:R-:W-:Y:S01]  /*18d00*/  USHF.L.U32 UR10, UR7, UR6, URZ ;  /* 0x00000006070a7299 */ /* 0x000fe2000800063f */
[----:B------:R-:W-:Y:S01]  /*18d10*/  BSSY B0, `(.L_x_429) ;  /* 0x00000ce000007945 */ /* 0x000fe20003800000 */
[----:B------:R-:W-:Y:S01]  /*18d20*/  ULDC UR8, c[0x0][0xc] ;  /* 0x0000030000087ab9 */ /* 0x000fe20000000800 */
[----:B------:R-:W-:Y:S01]  /*18d30*/  USHF.L.U32 UR6, UR9, UR6, URZ ;  /* 0x0000000609067299 */ /* 0x000fe2000800063f */
[----:B------:R-:W1:Y:S01]  /*18d40*/  S2UR UR4, SR_CgaCtaId ;  /* 0x00000000000479c3 */ /* 0x000e620000008800 */
[----:B------:R-:W-:Y:S01]  /*18d50*/  IMAD.MOV.U32 R9, RZ, RZ, 0x1 ;  /* 0x00000001ff097424 */ /* 0x000fe200078e00ff */
[----:B------:R-:W-:Y:S01]  /*18d60*/  ULDC UR9, c[0x0][0x10] ;  /* 0x0000040000097ab9 */ /* 0x000fe20000000800 */
[----:B------:R-:W-:Y:S01]  /*18d70*/  ULDC UR7, c[0x0][0x14] ;  /* 0x0000050000077ab9 */ /* 0x000fe20000000800 */
[----:B------:R-:W-:Y:S01]  /*18d80*/  UIMAD.WIDE.U32 UR8, UR8, UR9, URZ ;  /* 0x00000009080872a5 */ /* 0x000fe2000f8e003f */
[----:B------:R-:W-:Y:S01]  /*18d90*/  IMAD.MOV.U32 R12, RZ, RZ, 0x1 ;  /* 0x00000001ff0c7424 */ /* 0x000fe200078e00ff */
[----:B------:R-:W-:Y:S01]  /*18da0*/  ULDC UR5, c[0x0][0x600] ;  /* 0x0001800000057ab9 */ /* 0x000fe20000000800 */
[----:B------:R-:W-:Y:S01]  /*18db0*/  IMAD.MOV.U32 R11, RZ, RZ, RZ ;  /* 0x000000ffff0b7224 */ /* 0x000fe200078e00ff */
[----:B------:R-:W-:-:S02]  /*18dc0*/  UIMAD.WIDE.U32 UR22, UR8, UR7, URZ ;  /* 0x00000007081672a5 */ /* 0x000fc4000f8e003f */
[----:B------:R-:W-:Y:S02]  /*18dd0*/  UIMAD UR18, UR9, UR7, URZ ;  /* 0x00000007091272a4 */ /* 0x000fe4000f8e023f */
[----:B------:R-:W-:Y:S02]  /*18de0*/  ULOP3.LUT UR26, UR13, 0x2, URZ, 0xfc, !UPT ;  /* 0x000000020d1a7892 */ /* 0x000fe4000f8efc3f */
[----:B------:R-:W-:Y:S01]  /*18df0*/  UIADD3 UR5, UR5, -0x1, URZ ;  /* 0xffffffff05057890 */ /* 0x000fe2000fffe03f */
[----:B0-----:R-:W-:Y:S01]  /*18e00*/  VIADD R0, R0, 0x7f ;  /* 0x0000007f00007836 */ /* 0x001fe20000000000 */
[----:B------:R-:W-:Y:S02]  /*18e10*/  ULOP3.LUT UR20, URZ, UR10, URZ, 0x33, !UPT ;  /* 0x0000000a3f147292 */ /* 0x000fe4000f8e333f */
[----:B------:R-:W-:Y:S02]  /*18e20*/  UIADD3 UR18, UR23, UR18, URZ ;  /* 0x0000001217127290 */ /* 0x000fe4000fffe03f */
[----:B------:R-:W-:Y:S01]  /*18e30*/  SHF.R.S32.HI R3, RZ, 0x1f, R0 ;  /* 0x0000001fff037819 */ /* 0x000fe20000011400 */
[----:B------:R-:W-:Y:S01]  /*18e40*/  ULDC.64 UR24, c[0x0][0x198] ;  /* 0x0000660000187ab9 */ /* 0x000fe20000000a00 */
[----:B-1----:R-:W-:-:S02]  /*18e50*/  ULOP3.LUT UR4, UR4, 0x1, URZ, 0xc0, !UPT ;  /* 0x0000000104047892 */ /* 0x002fc4000f8ec03f */
[----:B------:R-:W-:-:S04]  /*18e60*/  LEA.HI R3, R3, R0, RZ, 0x7 ;  /* 0x0000000003037211 */ /* 0x000fc800078f38ff */
[----:B------:R-:W-:-:S05]  /*18e70*/  SHF.R.S32.HI R10, RZ, 0x7, R3 ;  /* 0x00000007ff0a7819 */ /* 0x000fca0000011403 */
[----:B------:R-:W-:-:S07]  /*18e80*/  VIADD R8, R10, 0x1 ;  /* 0x000000010a087836 */ /* 0x000fce0000000000 */
.L_x_440:
[----:B------:R-:W-:-:S03]  /*18e90*/  UMOV UR7, 0xffffffff ;  /* 0xffffffff00077882 */ /* 0x000fc60000000000 */
[----:B------:R-:W-:Y:S05]  /*18ea0*/  BRA.DIV UR7, `(.L_x_430) ;  /* 0x0000000e07d07947 */ /* 0x000fea000b800000 */
[----:B------:R-:W-:-:S13]  /*18eb0*/  ELECT P0, URZ, PT ;  /* 0x00000000003f782f */ /* 0x000fda0003800000 */
.L_x_451:
[----:B------:R-:W0:Y:S01]  /*18ec0*/  LDC R0, c[0x0][0x28c] ;  /* 0x0000a300ff007b82 */ /* 0x000e220000000800 */
[----:B------:R-:W-:Y:S01]  /*18ed0*/  BSSY B1, `(.L_x_431) ;  /* 0x000003a000017945 */ /* 0x000fe20003800000 */
[----:B0-----:R-:W-:-:S13]  /*18ee0*/  ISETP.LT.OR P0, PT, R0, 0x1, !P0 ;  /* 0x000000010000780c */ /* 0x001fda0004701670 */
[----:B------:R-:W-:Y:S05]  /*18ef0*/  @P0 BRA `(.L_x_432) ;  /* 0x0000000000dc0947 */ /* 0x000fea0003800000 */
[----:B------:R-:W-:Y:S01]  /*18f00*/  LEA R5, R5, UR4, 0x1 ;  /* 0x0000000405057c11 */ /* 0x000fe2000f8e08ff */
[----:B------:R-:W-:Y:S02]  /*18f10*/  IMAD R13, R4, 0xc0, RZ ;  /* 0x000000c0040d7824 */ /* 0x000fe400078e02ff */
[----:B------:R-:W-:Y:S02]  /*18f20*/  IMAD.MOV.U32 R16, RZ, RZ, RZ ;  /* 0x000000ffff107224 */ /* 0x000fe400078e00ff */
[----:B------:R-:W-:Y:S02]  /*18f30*/  IMAD.MOV.U32 R0, RZ, RZ, R8 ;  /* 0x000000ffff007224 */ /* 0x000fe400078e0008 */
[----:B------:R-:W-:Y:S02]  /*18f40*/  IMAD.MOV.U32 R2, RZ, RZ, R12 ;  /* 0x000000ffff027224 */ /* 0x000fe400078e000c */
[----:B------:R-:W-:Y:S02]  /*18f50*/  IMAD.MOV.U32 R3, RZ, RZ, R11 ;  /* 0x000000ffff037224 */ /* 0x000fe400078e000b */
[----:B------:R-:W-:-:S07]  /*18f60*/  IMAD R7, R5, 0x60, RZ ;  /* 0x0000006005077824 */ /* 0x000fce00078e02ff */
.L_x_435:
[----:B0-----:R-:W0:Y:S01]  /*18f70*/  S2R R5, SR_CgaCtaId ;  /* 0x0000000000057919 */ /* 0x001e220000008800 */
[----:B------:R-:W-:Y:S01]  /*18f80*/  MOV R4, 0x400 ;  /* 0x0000040000047802 */ /* 0x000fe20000000f00 */
[----:B------:R-:W1:Y:S03]  /*18f90*/  S2R R17, SR_TID.X ;  /* 0x0000000000117919 */ /* 0x000e660000002100 */
[----:B0-----:R-:W-:Y:S02]  /*18fa0*/  LEA R14, R5, R4, 0x18 ;  /* 0x00000004050e7211 */ /* 0x001fe400078ec0ff */
[----:B------:R-:W-:Y:S02]  /*18fb0*/  SHF.L.U32 R4, R2, 0x1f, RZ ;  /* 0x0000001f02047819 */ /* 0x000fe400000006ff */
[----:B-1----:R-:W-:Y:S01]  /*18fc0*/  LOP3.LUT P1, RZ, R17, 0x7f, RZ, 0xc0, !PT ;  /* 0x0000007f11ff7812 */ /* 0x002fe2000782c0ff */
[----:B------:R-:W-:-:S04]  /*18fd0*/  IMAD R15, R3, 0x8, R14 ;  /* 0x00000008030f7824 */ /* 0x000fc800078e020e */
[----:B------:R-:W0:Y:S08]  /*18fe0*/  SYNCS.PHASECHK.TRANS64.TRYWAIT P0, [R15+URZ+0x20], R4 ;  /* 0x000020040f0075a7 */ /* 0x000e30000800017f */
[----:B------:R-:W1:Y:S01]  /*18ff0*/  @!P1 LDC R5, c[0x0][0x500] ;  /* 0x00014000ff059b82 */ /* 0x000e620000000800 */
[----:B0-----:R-:W-:Y:S05]  /*19000*/  @!P0 BRA `(.L_x_433) ;  /* 0x0000000c00988947 */ /* 0x001fea0003800000 */
.L_x_452:
[----:B------:R-:W-:Y:S01]  /*19010*/  UPRMT UR7, UR26, 0x9910, URZ ;  /* 0x000099101a077896 */ /* 0x000fe2000800003f */
[----:B-1----:R1:W-:Y:S03]  /*19020*/  @!P1 SYNCS.ARRIVE.TRANS64 RZ, [R15+URZ], R5 ;  /* 0x000000050fff99a7 */ /* 0x0023e6000800003f */
[----:B------:R-:W-:-:S06]  /*19030*/  UISETP.NE.AND UP0, UPT, UR7, 0x2, UPT ;  /* 0x000000020700788c */ /* 0x000fcc000bf05270 */
[----:B------:R-:W-:-:S13]  /*19040*/  PLOP3.LUT P0, PT, PT, PT, UP0, 0x80, 0x0 ;  /* 0x000000000000781c */ /* 0x000fda0003f0f008 */
[----:B-1----:R-:W-:Y:S05]  /*19050*/  @P0 BRA `(.L_x_434) ;  /* 0x0000000000040947 */ /* 0x002fea0003800000 */
[----:B------:R-:W-:Y:S01]  /*19060*/  BPT.TRAP 0x1 ;  /* 0x000000040000795c */ /* 0x000fe20000300000 */
.L_x_434:
[----:B------:R-:W-:Y:S01]  /*19070*/  R2UR UR7, R3 ;  /* 0x00000000030772ca */ /* 0x000fe200000e0000 */
[----:B------:R-:W-:Y:S01]  /*19080*/  VIADD R0, R0, 0xffffffff ;  /* 0xffffffff00007836 */ /* 0x000fe20000000000 */
[----:B------:R-:W-:Y:S01]  /*19090*/  R2UR UR19, R14 ;  /* 0x000000000e1372ca */ /* 0x000fe200000e0000 */
[----:B------:R-:W-:Y:S01]  /*190a0*/  UIADD3 UR14, UP0, UR24, 0xf0, URZ ;  /* 0x000000f0180e7890 */ /* 0x000fe2000ff1e03f */
[----:B------:R-:W-:Y:S01]  /*190b0*/  R2UR UR9, R15 ;  /* 0x000000000f0972ca */ /* 0x000fe200000e0000 */
[----:B------:R-:W-:Y:S01]  /*190c0*/  UIADD3 UR28, UP1, UR24, 0x1f0, URZ ;  /* 0x000001f0181c7890 */ /* 0x000fe2000ff3e03f */
[----:B------:R-:W-:Y:S01]  /*190d0*/  R2UR UR11, R13 ;  /* 0x000000000d0b72ca */ /* 0x000fe200000e0000 */
[----:B------:R-:W-:Y:S01]  /*190e0*/  UIADD3.X UR15, URZ, UR25, URZ, UP0, !UPT ;  /* 0x000000193f0f7290 */ /* 0x000fe200087fe43f */
[----:B------:R-:W-:Y:S01]  /*190f0*/  R2UR UR10, R16 ;  /* 0x00000000100a72ca */ /* 0x000fe200000e0000 */
[----:B------:R-:W-:Y:S01]  /*19100*/  VIADD R3, R3, 0x1 ;  /* 0x0000000103037836 */ /* 0x000fe20000000000 */
[----:B------:R-:W-:Y:S01]  /*19110*/  R2UR UR12, R6 ;  /* 0x00000000060c72ca */ /* 0x000fe200000e0000 */
[----:B------:R-:W-:Y:S01]  /*19120*/  UIADD3.X UR29, URZ, UR25, URZ, UP1, !UPT ;  /* 0x000000193f1d7290 */ /* 0x000fe20008ffe43f */
[----:B------:R-:W-:Y:S01]  /*19130*/  R2UR UR21, R7 ;  /* 0x00000000071572ca */ /* 0x000fe200000e0000 */
[----:B------:R-:W-:Y:S01]  /*19140*/  UIMAD UR7, UR7, 0x6000, URZ ;  /* 0x00006000070778a4 */ /* 0x000fe2000f8e023f */
[----:B------:R-:W-:Y:S01]  /*19150*/  ISETP.GT.AND P1, PT, R0, 0x1, PT ;  /* 0x000000010000780c */ /* 0x000fe20003f24270 */
[----:B------:R-:W-:Y:S01]  /*19160*/  UMOV UR16, 0x0 ;  /* 0x0000000000107882 */ /* 0x000fe20000000000 */
[----:B------:R-:W-:Y:S01]  /*19170*/  UMOV UR17, 0x10000000 ;  /* 0x1000000000117882 */ /* 0x000fe20000000000 */
[----:B------:R-:W-:Y:S01]  /*19180*/  UIMAD UR8, UR4, 0x3000, UR7 ;  /* 0x00003000040878a4 */ /* 0x000fe2000f8e0207 */
[C---:B------:R-:W-:Y:S01]  /*19190*/  ISETP.NE.AND P0, PT, R3.reuse, 0x4, PT ;  /* 0x000000040300780c */ /* 0x040fe20003f05270 */
[----:B------:R-:W-:Y:S01]  /*191a0*/  UIADD3 UR7, UR19, 0x100, UR7 ;  /* 0x0000010013077890 */ /* 0x000fe2000fffe007 */
[----:B------:R-:W-:Y:S01]  /*191b0*/  VIADD R16, R16, 0x80 ;  /* 0x0000008010107836 */ /* 0x000fe20000000000 */
[----:B------:R-:W-:Y:S01]  /*191c0*/  UIADD3 UR19, UR19, 0x18100, UR8 ;  /* 0x0001810013137890 */ /* 0x000fe2000fffe008 */
[----:B------:R-:W-:Y:S01]  /*191d0*/  SEL R5, RZ, 0x1, P0 ;  /* 0x00000001ff057807 */ /* 0x000fe20000000000 */
[----:B------:R-:W-:Y:S01]  /*191e0*/  UMOV UR27, 0x30000 ;  /* 0x00030000001b7882 */ /* 0x000fe20000000000 */
[----:B------:R-:W-:-:S02]  /*191f0*/  SEL R3, R3, RZ, P0 ;  /* 0x000000ff03037207 */ /* 0x000fc40000000000 */
[----:B------:R-:W-:Y:S01]  /*19200*/  UMOV UR8, UR7 ;  /* 0x0000000700087c82 */ /* 0x000fe20008000000 */
[----:B------:R-:W-:Y:S01]  /*19210*/  LOP3.LUT R2, R2, R5, RZ, 0x3c, !PT ;  /* 0x0000000502027212 */ /* 0x000fe200078e3cff */
[----:B------:R1:W-:Y:S02]  /*19220*/  UTMALDG.3D [UR8], [UR14], desc[UR16] ;  /* 0x000010080e0075b4 */ /* 0x0003e40008011000 */
[----:B-1----:R-:W-:Y:S01]  /*19230*/  UMOV UR8, UR19 ;  /* 0x0000001300087c82 */ /* 0x002fe20008000000 */
[----:B------:R-:W-:Y:S02]  /*19240*/  UMOV UR11, UR21 ;  /* 0x00000015000b7c82 */ /* 0x000fe40008000000 */
[----:B------:R1:W-:Y:S02]  /*19250*/  UTMALDG.3D.MULTICAST [UR8], [UR28], UR27, desc[UR16] ;  /* 0x000010081c0073b4 */ /* 0x0003e4000801181b */
[----:B-1----:R-:W-:Y:S05]  /*19260*/  @P1 BRA `(.L_x_435) ;  /* 0xfffffffc00401947 */ /* 0x002fea000383ffff */
.L_x_432:
[----:B------:R-:W-:Y:S05]  /*19270*/  BSYNC B1 ;  /* 0x0000000000017941 */ /* 0x000fea0003800000 */
.L_x_431:
[----:B------:R-:W2:Y:S01]  /*19280*/  LDL.LU R17, [R1+0x278] ;  /* 0x0002780001117983 */ /* 0x000ea20000300800 */
[----:B------:R-:W-:Y:S01]  /*19290*/  LOP3.LUT P1, RZ, R9, 0xff, RZ, 0xc0, !PT ;  /* 0x000000ff09ff7812 */ /* 0x000fe2000782c0ff */
[C---:B------:R-:W-:Y:S01]  /*192a0*/  IMAD.IADD R11, R10.reuse, 0x1, R11 ;  /* 0x000000010a0b7824 */ /* 0x040fe200078e020b */
[----:B------:R-:W-:Y:S01]  /*192b0*/  ULDC.64 UR8, c[0x0][0x650] ;  /* 0x0001940000087ab9 */ /* 0x000fe20000000a00 */
[----:B------:R-:W3:Y:S01]  /*192c0*/  LDL.LU R14, [R1+0x27c] ;  /* 0x00027c00010e7983 */ /* 0x000ee20000300800 */
[----:B------:R-:W-:Y:S01]  /*192d0*/  BSSY B1, `(.L_x_436) ;  /* 0x000006f000017945 */ /* 0x000fe20003800000 */
[----:B0-----:R-:W-:Y:S01]  /*192e0*/  IMAD.MOV.U32 R4, RZ, RZ, -0x1 ;  /* 0xffffffffff047424 */ /* 0x001fe200078e00ff */
[----:B------:R-:W-:Y:S01]  /*192f0*/  ISETP.GT.U32.AND P0, PT, R11, 0x3, PT ;  /* 0x000000030b00780c */ /* 0x000fe20003f04070 */
[----:B------:R-:W-:Y:S01]  /*19300*/  IMAD.MOV.U32 R5, RZ, RZ, -0x1 ;  /* 0xffffffffff057424 */ /* 0x000fe200078e00ff */
[----:B------:R-:W-:Y:S01]  /*19310*/  SHF.R.U32.HI R0, RZ, 0x2, R11 ;  /* 0x00000002ff007819 */ /* 0x000fe2000001160b */
[----:B------:R-:W-:Y:S01]  /*19320*/  IMAD.MOV.U32 R6, RZ, RZ, -0x1 ;  /* 0xffffffffff067424 */ /* 0x000fe200078e00ff */
[----:B------:R-:W-:-:S02]  /*19330*/  ISETP.LT.U32.AND P0, PT, R10, 0x4, P0 ;  /* 0x000000040a00780c */ /* 0x000fc40000701070 */
[----:B------:R-:W-:Y:S01]  /*19340*/  LOP3.LUT R0, R0, 0x1, RZ, 0xc0, !PT ;  /* 0x0000000100007812 */ /* 0x000fe200078ec0ff */
[----:B------:R-:W0:Y:S01]  /*19350*/  @P1 S2R R3, SR_CgaCtaId ;  /* 0x0000000000031919 */ /* 0x000e220000008800 */
[----:B------:R-:W-:Y:S02]  /*19360*/  @P1 MOV R2, 0x400 ;  /* 0x0000040000021802 */ /* 0x000fe40000000f00 */
[----:B------:R-:W-:Y:S02]  /*19370*/  LOP3.LUT R11, R11, 0x3, RZ, 0xc0, !PT ;  /* 0x000000030b0b7812 */ /* 0x000fe400078ec0ff */
[----:B------:R-:W-:Y:S02]  /*19380*/  PRMT R9, RZ, 0x7610, R9 ;  /* 0x00007610ff097816 */ /* 0x000fe40000000009 */
[----:B0-----:R-:W-:Y:S02]  /*19390*/  @P1 LEA R2, R3, R2, 0x18 ;  /* 0x0000000203021211 */ /* 0x001fe400078ec0ff */
[----:B------:R-:W-:-:S02]  /*193a0*/  SEL R3, RZ, 0x1, !P0 ;  /* 0x00000001ff037807 */ /* 0x000fc40004000000 */
[----:B------:R0:W-:Y:S01]  /*193b0*/  @P1 SYNCS.ARRIVE.TRANS64.A1T0 RZ, [R2+URZ+0x58], RZ ;  /* 0x000058ff02ff19a7 */ /* 0x0001e2000810003f */
[----:B------:R-:W-:-:S04]  /*193c0*/  ISETP.NE.U32.AND P1, PT, R0, 0x1, PT ;  /* 0x000000010000780c */ /* 0x000fc80003f25070 */
[----:B------:R-:W-:-:S04]  /*193d0*/  ISETP.GT.U32.AND P1, PT, R10, 0x3, !P1 ;  /* 0x000000030a00780c */ /* 0x000fc80004f24070 */
[----:B------:R-:W-:-:S04]  /*193e0*/  SEL R0, RZ, 0x1, !P1 ;  /* 0x00000001ff007807 */ /* 0x000fc80004800000 */
[----:B------:R-:W-:Y:S02]  /*193f0*/  LOP3.LUT R12, R0, R12, R3, 0x96, !PT ;  /* 0x0000000c000c7212 */ /* 0x000fe400078e9603 */
[----:B------:R-:W-:Y:S02]  /*19400*/  PRMT R0, RZ, 0x7610, R0 ;  /* 0x00007610ff007816 */ /* 0x000fe40000000000 */
[----:B---3--:R-:W-:-:S04]  /*19410*/  IADD3 R14, P2, R14, UR22, RZ ;  /* 0x000000160e0e7c10 */ /* 0x008fc8000ff5e0ff */
[----:B--2---:R-:W-:Y:S01]  /*19420*/  IADD3.X R17, R17, UR18, RZ, P2, !PT ;  /* 0x0000001211117c10 */ /* 0x004fe200097fe4ff */
[----:B------:R0:W-:Y:S01]  /*19430*/  STL [R1+0x27c], R14 ;  /* 0x00027c0e01007387 */ /* 0x0001e20000100800 */
[----:B------:R-:W-:-:S03]  /*19440*/  ISETP.GE.U32.AND P2, PT, R14, UR8, PT ;  /* 0x000000080e007c0c */ /* 0x000fc6000bf46070 */
[----:B------:R0:W-:Y:S01]  /*19450*/  STL [R1+0x278], R17 ;  /* 0x0002781101007387 */ /* 0x0001e20000100800 */
[----:B------:R-:W-:-:S13]  /*19460*/  ISETP.GE.U32.AND.EX P0, PT, R17, UR9, PT, P2 ;  /* 0x0000000911007c0c */ /* 0x000fda000bf06120 */
[----:B0-----:R-:W-:Y:S05]  /*19470*/  @P0 BRA `(.L_x_437) ;  /* 0x0000000400500947 */ /* 0x001fea0003800000 */
[----:B------:R-:W-:Y:S01]  /*19480*/  ULDC.64 UR8, c[0x0][0x628] ;  /* 0x00018a0000087ab9 */ /* 0x000fe20000000a00 */
[----:B------:R-:W0:Y:S01]  /*19490*/  S2R R13, SR_CTAID.X ;  /* 0x00000000000d7919 */ /* 0x000e220000002500 */
[----:B------:R-:W-:Y:S01]  /*194a0*/  ISETP.NE.U32.AND P0, PT, RZ, UR8, PT ;  /* 0x00000008ff007c0c */ /* 0x000fe2000bf05070 */
[----:B------:R-:W-:Y:S01]  /*194b0*/  ULDC UR10, c[0x0][0x630] ;  /* 0x00018c00000a7ab9 */ /* 0x000fe20000000800 */
[----:B------:R-:W-:Y:S01]  /*194c0*/  IMAD.MOV.U32 R2, RZ, RZ, R14 ;  /* 0x000000ffff027224 */ /* 0x000fe200078e000e */
[----:B------:R-:W1:Y:S01]  /*194d0*/  S2R R0, SR_CTAID.Y ;  /* 0x0000000000007919 */ /* 0x000e620000002600 */
[----:B------:R-:W-:Y:S01]  /*194e0*/  ISETP.NE.AND.EX P0, PT, RZ, UR9, PT, P0 ;  /* 0x00000009ff007c0c */ /* 0x000fe2000bf05300 */
[----:B------:R-:W-:-:S12]  /*194f0*/  IMAD.MOV.U32 R3, RZ, RZ, R17 ;  /* 0x000000ffff037224 */ /* 0x000fd800078e0011 */
[----:B------:R-:W-:Y:S05]  /*19500*/  @!P0 BRA `(.L_x_438) ;  /* 0x0000000000288947 */ /* 0x000fea0003800000 */
[----:B------:R-:W-:Y:S02]  /*19510*/  ULDC UR7, c[0x0][0x634] ;  /* 0x00018d0000077ab9 */ /* 0x000fe40000000800 */
[----:B------:R-:W-:-:S05]  /*19520*/  IADD3 R7, P0, R14, UR7, RZ ;  /* 0x000000070e077c10 */ /* 0x000fca000ff1e0ff */
[----:B------:R-:W-:-:S04]  /*19530*/  IMAD.X R15, RZ, RZ, R17, P0 ;  /* 0x000000ffff0f7224 */ /* 0x000fc800000e0611 */
[----:B------:R-:W-:-:S04]  /*19540*/  IMAD.WIDE.U32 R4, R15, UR8, RZ ;  /* 0x000000080f047c25 */ /* 0x000fc8000f8e00ff */
[----:B------:R-:W-:-:S04]  /*19550*/  IMAD.WIDE.U32 R4, P0, R7, UR9, R4 ;  /* 0x0000000907047c25 */ /* 0x000fc8000f800004 */
[----:B------:R-:W-:-:S04]  /*19560*/  IMAD.WIDE.U32 R6, R7, UR8, RZ ;  /* 0x0000000807067c25 */ /* 0x000fc8000f8e00ff */
[----:B------:R-:W-:Y:S01]  /*19570*/  IMAD.X R3, RZ, RZ, RZ, P0 ;  /* 0x000000ffff037224 */ /* 0x000fe200000e06ff */
[----:B------:R-:W-:Y:S01]  /*19580*/  IADD3 RZ, P0, R7, R4, RZ ;  /* 0x0000000407ff7210 */ /* 0x000fe20007f1e0ff */
[----:B------:R-:W-:-:S04]  /*19590*/  IMAD.MOV.U32 R2, RZ, RZ, R5 ;  /* 0x000000ffff027224 */ /* 0x000fc800078e0005 */
[----:B------:R-:W-:-:S08]  /*195a0*/  IMAD.WIDE.U32.X R2, R15, UR9, R2, P0 ;  /* 0x000000090f027c25 */ /* 0x000fd000080e0402 */
.L_x_438:
[--C-:B------:R-:W-:Y:S01]  /*195b0*/  SHF.R.U64 R6, R2, UR10, R3.reuse ;  /* 0x0000000a02067c19 */ /* 0x100fe20008001203 */
[----:B------:R-:W-:Y:S01]  /*195c0*/  ULDC.64 UR8, c[0x0][0x620] ;  /* 0x0001880000087ab9 */ /* 0x000fe20000000a00 */
[----:B------:R-:W-:Y:S01]  /*195d0*/  SHF.R.U32.HI R2, RZ, UR10, R3 ;  /* 0x0000000aff027c19 */ /* 0x000fe20008011603 */
[----:B------:R-:W-:Y:S01]  /*195e0*/  IMAD.MOV.U32 R3, RZ, RZ, R17 ;  /* 0x000000ffff037224 */ /* 0x000fe200078e0011 */
[----:B------:R-:W-:Y:S01]  /*195f0*/  IADD3 R5, P0, RZ, -R6, RZ ;  /* 0x80000006ff057210 */ /* 0x000fe20007f1e0ff */
[----:B------:R-:W-:Y:S01]  /*19600*/  ULDC UR7, c[0x0][0x150] ;  /* 0x0000540000077ab9 */ /* 0x000fe20000000800 */
[----:B0-----:R-:W-:Y:S01]  /*19610*/  I2FP.F32.U32 R7, R13 ;  /* 0x0000000d00077245 */ /* 0x001fe20000201000 */
[----:B------:R-:W0:Y:S01]  /*19620*/  LDC R18, c[0x0][0x144] ;  /* 0x00005100ff127b82 */ /* 0x000e220000000800 */
[----:B------:R-:W-:Y:S01]  /*19630*/  ULDC.64 UR10, c[0x0][0x640] ;  /* 0x00019000000a7ab9 */ /* 0x000fe20000000a00 */
[----:B------:R-:W-:Y:S01]  /*19640*/  IMAD.X R2, RZ, RZ, ~R2, P0 ;  /* 0x000000ffff027224 */ /* 0x000fe200000e0e02 */
[----:B------:R-:W-:-:S03]  /*19650*/  ISETP.NE.U32.AND P0, PT, RZ, UR10, PT ;  /* 0x0000000aff007c0c */ /* 0x000fc6000bf05070 */
[----:B------:R-:W-:Y:S01]  /*19660*/  IMAD R4, R2, UR8, RZ ;  /* 0x0000000802047c24 */ /* 0x000fe2000f8e02ff */
[----:B------:R-:W-:Y:S01]  /*19670*/  ISETP.NE.AND.EX P0, PT, RZ, UR11, PT, P0 ;  /* 0x0000000bff007c0c */ /* 0x000fe2000bf05300 */
[----:B------:R-:W-:Y:S01]  /*19680*/  IMAD.MOV.U32 R2, RZ, RZ, R14 ;  /* 0x000000ffff027224 */ /* 0x000fe200078e000e */
[----:B------:R-:W2:Y:S03]  /*19690*/  LDC R15, c[0x0][0x148] ;  /* 0x00005200ff0f7b82 */ /* 0x000ea60000000800 */
[----:B------:R-:W-:Y:S01]  /*196a0*/  IMAD.WIDE.U32 R2, R5, UR8, R2 ;  /* 0x0000000805027c25 */ /* 0x000fe2000f8e0002 */
[----:B------:R-:W-:-:S03]  /*196b0*/  ULDC UR8, c[0x0][0x154] ;  /* 0x0000550000087ab9 */ /* 0x000fc60000000800 */
[----:B------:R-:W-:Y:S02]  /*196c0*/  IMAD R5, R5, UR9, R4 ;  /* 0x0000000905057c24 */ /* 0x000fe4000f8e0204 */
[----:B------:R-:W-:Y:S01]  /*196d0*/  FMUL R4, R7, UR7 ;  /* 0x0000000707047c20 */ /* 0x000fe20008400000 */
[----:B------:R-:W-:Y:S01]  /*196e0*/  ULDC UR7, c[0x0][0x618] ;  /* 0x0001860000077ab9 */ /* 0x000fe20000000800 */
[----:B------:R-:W-:Y:S01]  /*196f0*/  ULDC UR9, c[0x0][0x608] ;  /* 0x0001820000097ab9 */ /* 0x000fe20000000800 */
[----:B------:R-:W-:-:S03]  /*19700*/  IMAD.IADD R3, R3, 0x1, R5 ;  /* 0x0000000103037824 */ /* 0x000fc600078e0205 */
[----:B------:R-:W3:Y:S02]  /*19710*/  F2I.U32.TRUNC.NTZ R4, R4 ;  /* 0x0000000400047305 */ /* 0x000ee4000020f000 */
[----:B------:R-:W-:Y:S02]  /*19720*/  SHF.R.U64 R7, R2, UR7, R3 ;  /* 0x0000000702077c19 */ /* 0x000fe40008001203 */
[----:B-1----:R-:W-:-:S05]  /*19730*/  I2FP.F32.U32 R2, R0 ;  /* 0x0000000000027245 */ /* 0x002fca0000201000 */
[----:B------:R-:W-:Y:S01]  /*19740*/  FMUL R5, R2, UR8 ;  /* 0x0000000802057c20 */ /* 0x000fe20008400000 */
[----:B------:R-:W-:Y:S01]  /*19750*/  SHF.R.U32.HI R2, RZ, UR7, R3 ;  /* 0x00000007ff027c19 */ /* 0x000fe20008011603 */
[----:B------:R-:W-:Y:S02]  /*19760*/  ULDC UR7, c[0x0][0x658] ;  /* 0x0001960000077ab9 */ /* 0x000fe40000000800 */
[----:B------:R1:W4:Y:S01]  /*19770*/  F2I.U32.TRUNC.NTZ R19, R5 ;  /* 0x0000000500137305 */ /* 0x000322000020f000 */
[----:B------:R-:W-:Y:S01]  /*19780*/  SHF.R.U64 R16, R7, UR9, R2 ;  /* 0x0000000907107c19 */ /* 0x000fe20008001202 */
[----:B---3--:R-:W-:Y:S01]  /*19790*/  IMAD.MOV R4, RZ, RZ, -R4 ;  /* 0x000000ffff047224 */ /* 0x008fe200078e0a04 */
[----:B------:R-:W-:-:S03]  /*197a0*/  SHF.R.U32.HI R3, RZ, UR9, R2 ;  /* 0x00000009ff037c19 */ /* 0x000fc60008011602 */
[----:B0-----:R-:W-:Y:S01]  /*197b0*/  IMAD R13, R18, R4, R13 ;  /* 0x00000004120d7224 */ /* 0x001fe200078e020d */
[--C-:B------:R-:W-:Y:S02]  /*197c0*/  SHF.R.U64 R14, R16, UR7, R3.reuse ;  /* 0x00000007100e7c19 */ /* 0x100fe40008001203 */
[----:B------:R-:W-:-:S03]  /*197d0*/  SHF.R.U32.HI R17, RZ, UR7, R3 ;  /* 0x00000007ff117c19 */ /* 0x000fc60008011603 */
[----:B------:R-:W-:Y:S02]  /*197e0*/  IMAD.MOV.U32 R2, RZ, RZ, R14 ;  /* 0x000000ffff027224 */ /* 0x000fe400078e000e */
[----:B------:R-:W-:Y:S01]  /*197f0*/  IMAD.MOV.U32 R3, RZ, RZ, R17 ;  /* 0x000000ffff037224 */ /* 0x000fe200078e0011 */
[----:B-12-4-:R-:W-:Y:S06]  /*19800*/  @!P0 BRA `(.L_x_439) ;  /* 0x0000000000288947 */ /* 0x016fec0003800000 */
[----:B------:R-:W-:Y:S02]  /*19810*/  ULDC UR7, c[0x0][0x64c] ;  /* 0x0001930000077ab9 */ /* 0x000fe40000000800 */
[----:B------:R-:W-:-:S05]  /*19820*/  IADD3 R3, P0, R14, UR7, RZ ;  /* 0x000000070e037c10 */ /* 0x000fca000ff1e0ff */
[----:B------:R-:W-:-:S04]  /*19830*/  IMAD.X R17, RZ, RZ, R17, P0 ;  /* 0x000000ffff117224 */ /* 0x000fc800000e0611 */
[----:B------:R-:W-:-:S04]  /*19840*/  IMAD.WIDE.U32 R4, R17, UR10, RZ ;  /* 0x0000000a11047c25 */ /* 0x000fc8000f8e00ff */
[----:B------:R-:W-:-:S04]  /*19850*/  IMAD.WIDE.U32 R4, P0, R3, UR11, R4 ;  /* 0x0000000b03047c25 */ /* 0x000fc8000f800004 */
[----:B------:R-:W-:-:S04]  /*19860*/  IMAD.WIDE.U32 R2, R3, UR10, RZ ;  /* 0x0000000a03027c25 */ /* 0x000fc8000f8e00ff */
[----:B------:R-:W-:Y:S01]  /*19870*/  IMAD.MOV.U32 R2, RZ, RZ, R5 ;  /* 0x000000ffff027224 */ /* 0x000fe200078e0005 */
[----:B------:R-:W-:Y:S01]  /*19880*/  IADD3 RZ, P1, R3, R4, RZ ;  /* 0x0000000403ff7210 */ /* 0x000fe20007f3e0ff */
[----:B------:R-:W-:-:S04]  /*19890*/  IMAD.X R3, RZ, RZ, RZ, P0 ;  /* 0x000000ffff037224 */ /* 0x000fc800000e06ff */
[----:B------:R-:W-:-:S08]  /*198a0*/  IMAD.WIDE.U32.X R2, R17, UR11, R2, P1 ;  /* 0x0000000b11027c25 */ /* 0x000fd000088e0402 */
.L_x_439:
[----:B------:R-:W-:Y:S01]  /*198b0*/  ULDC UR7, c[0x0][0x648] ;  /* 0x0001920000077ab9 */ /* 0x000fe20000000800 */
[----:B------:R-:W-:Y:S01]  /*198c0*/  LOP3.LUT R16, R16, UR20, RZ, 0xc0, !PT ;  /* 0x0000001410107c12 */ /* 0x000fe2000f8ec0ff */
[----:B------:R-:W-:Y:S01]  /*198d0*/  IMAD.MOV R19, RZ, RZ, -R19 ;  /* 0x000000ffff137224 */ /* 0x000fe200078e0a13 */
[----:B------:R-:W-:Y:S01]  /*198e0*/  SHF.R.U64 R3, R2, UR7, R3 ;  /* 0x0000000702037c19 */ /* 0x000fe20008001203 */
[----:B------:R-:W-:Y:S01]  /*198f0*/  ULDC UR7, c[0x0][0x638] ;  /* 0x00018e0000077ab9 */ /* 0x000fe20000000800 */
[----:B------:R-:W-:Y:S01]  /*19900*/  LOP3.LUT R7, R7, UR5, RZ, 0xc0, !PT ;  /* 0x0000000507077c12 */ /* 0x000fe2000f8ec0ff */
[----:B------:R-:W-:Y:S01]  /*19910*/  @P3 IMAD R13, R15, R19, R0 ;  /* 0x000000130f0d3224 */ /* 0x000fe200078e0200 */
[----:B------:R-:W-:Y:S01]  /*19920*/  ULDC UR8, c[0x0][0x610] ;  /* 0x0001840000087ab9 */ /* 0x000fe20000000800 */
[----:B------:R-:W-:Y:S02]  /*19930*/  IMAD.MOV R5, RZ, RZ, -R3 ;  /* 0x000000ffff057224 */ /* 0x000fe400078e0a03 */
[----:B------:R-:W-:-:S02]  /*19940*/  IMAD R16, R3, UR6, R16 ;  /* 0x0000000603107c24 */ /* 0x000fc4000f8e0210 */
[----:B------:R-:W-:Y:S01]  /*19950*/  IMAD R14, R5, UR7, R14 ;  /* 0x00000007050e7c24 */ /* 0x000fe2000f8e020e */
[----:B------:R-:W-:Y:S01]  /*19960*/  ULDC UR7, c[0x0][0x600] ;  /* 0x0001800000077ab9 */ /* 0x000fe20000000800 */
[----:B------:R-:W-:Y:S02]  /*19970*/  IMAD R13, R16, UR8, R13 ;  /* 0x00000008100d7c24 */ /* 0x000fe4000f8e020d */
[----:B------:R-:W-:Y:S02]  /*19980*/  IMAD R14, R14, UR7, R7 ;  /* 0x000000070e0e7c24 */ /* 0x000fe4000f8e0207 */
[----:B------:R-:W-:-:S03]  /*19990*/  IMAD.MOV.U32 R0, RZ, RZ, 0x1 ;  /* 0x00000001ff007424 */ /* 0x000fc600078e00ff */
[----:B------:R-:W-:Y:S02]  /*199a0*/  SEL R5, R14, R13, !P3 ;  /* 0x0000000d0e057207 */ /* 0x000fe40005800000 */
[----:B------:R-:W-:-:S07]  /*199b0*/  SEL R4, R13, R14, !P3 ;  /* 0x0000000e0d047207 */ /* 0x000fce0005800000 */
.L_x_437:
[----:B------:R-:W-:Y:S05]  /*199c0*/  BSYNC B1 ;  /* 0x0000000000017941 */ /* 0x000fea0003800000 */
.L_x_436:
[----:B------:R-:W-:-:S13]  /*199d0*/  LOP3.LUT P0, RZ, R0, 0xff, RZ, 0xc0, !PT ;  /* 0x000000ff00ff7812 */ /* 0x000fda000780c0ff */
[----:B------:R-:W-:Y:S05]  /*199e0*/  @P0 BRA `(.L_x_440) ;  /* 0xfffffff400280947 */ /* 0x000fea000383ffff */
[----:B------:R-:W-:Y:S05]  /*199f0*/  BSYNC B0 ;  /* 0x0000000000007941 */ /* 0x000fea0003800000 */
.L_x_429:
[----:B------:R-:W-:-:S03]  /*19a00*/  UMOV UR7, 0xffffffff ;  /* 0xffffffff00077882 */ /* 0x000fc60000000000 */
[----:B------:R-:W-:Y:S05]  /*19a10*/  BRA.DIV UR7, `(.L_x_441) ;  /* 0x0000000607287947 */ /* 0x000fea000b800000 */
[----:B------:R-:W-:-:S13]  /*19a20*/  ELECT P0, URZ, PT ;  /* 0x00000000003f782f */ /* 0x000fda0003800000 */
.L_x_455:
[----:B------:R-:W-:Y:S04]  /*19a30*/  BSSY B0, `(.L_x_442) ;  /* 0x000002c000007945 */ /* 0x000fe80003800000 */
[----:B------:R-:W-:Y:S05]  /*19a40*/  @!P0 BRA `(.L_x_443) ;  /* 0x0000000000a88947 */ /* 0x000fea0003800000 */
[----:B------:R-:W-:-:S04]  /*19a50*/  ULOP3.LUT UR7, UR13, 0x2, URZ, 0xfc, !UPT ;  /* 0x000000020d077892 */ /* 0x000fc8000f8efc3f */
[----:B------:R-:W-:-:S06]  /*19a60*/  UISETP.NE.AND UP0, UPT, UR7, 0x3, UPT ;  /* 0x000000030700788c */ /* 0x000fcc000bf05270 */
[----:B------:R-:W-:-:S13]  /*19a70*/  PLOP3.LUT P0, PT, PT, PT, UP0, 0x80, 0x0 ;  /* 0x000000000000781c */ /* 0x000fda0003f0f008 */
[----:B------:R-:W-:Y:S05]  /*19a80*/  @!P0 BRA `(.L_x_444) ;  /* 0x0000000000048947 */ /* 0x000fea0003800000 */
[----:B------:R-:W-:Y:S01]  /*19a90*/  BPT.TRAP 0x1 ;  /* 0x000000040000795c */ /* 0x000fe20000300000 */
.L_x_444:
[----:B------:R-:W0:Y:S01]  /*19aa0*/  S2R R3, SR_CgaCtaId ;  /* 0x0000000000037919 */ /* 0x000e220000008800 */
[----:B------:R-:W-:Y:S02]  /*19ab0*/  MOV R0, 0x400 ;  /* 0x0000040000007802 */ /* 0x000fe40000000f00 */
[----:B------:R-:W-:Y:S02]  /*19ac0*/  SHF.L.U32 R2, R12, 0x1f, RZ ;  /* 0x0000001f0c027819 */ /* 0x000fe400000006ff */
[----:B0-----:R-:W-:-:S05]  /*19ad0*/  LEA R0, R3, R0, 0x18 ;  /* 0x0000000003007211 */ /* 0x001fca00078ec0ff */
[----:B------:R-:W-:-:S04]  /*19ae0*/  VIADD R0, R0, 0x20 ;  /* 0x0000002000007836 */ /* 0x000fc80000000000 */
[C---:B------:R-:W-:Y:S02]  /*19af0*/  IMAD R5, R11.reuse, 0x8, R0 ;  /* 0x000000080b057824 */ /* 0x040fe400078e0200 */
[----:B------:R-:W-:Y:S02]  /*19b00*/  VIADD R11, R11, 0x1 ;  /* 0x000000010b0b7836 */ /* 0x000fe40000000000 */
[----:B------:R-:W0:Y:S03]  /*19b10*/  SYNCS.PHASECHK.TRANS64.TRYWAIT P0, [R5+URZ], R2 ;  /* 0x00000002050075a7 */ /* 0x000e26000800017f */
[----:B------:R-:W-:-:S04]  /*19b20*/  ISETP.NE.AND P1, PT, R11, 0x4, PT ;  /* 0x000000040b00780c */ /* 0x000fc80003f25270 */
[----:B------:R-:W-:Y:S02]  /*19b30*/  SEL R3, RZ, 0x1, P1 ;  /* 0x00000001ff037807 */ /* 0x000fe40000800000 */
[----:B------:R-:W-:Y:S02]  /*19b40*/  SEL R11, R11, RZ, P1 ;  /* 0x000000ff0b0b7207 */ /* 0x000fe40000800000 */
[----:B------:R-:W-:-:S03]  /*19b50*/  LOP3.LUT R12, R12, R3, RZ, 0x3c, !PT ;  /* 0x000000030c0c7212 */ /* 0x000fc600078e3cff */
[----:B------:R-:W-:Y:S01]  /*19b60*/  IMAD R7, R11, 0x8, R0 ;  /* 0x000000080b077824 */ /* 0x000fe200078e0200 */
[----:B------:R-:W-:Y:S01]  /*19b70*/  SHF.L.U32 R4, R12, 0x1f, RZ ;  /* 0x0000001f0c047819 */ /* 0x000fe200000006ff */
[----:B0-----:R-:W-:Y:S06]  /*19b80*/  @!P0 BRA `(.L_x_445) ;  /* 0x0000000000ec8947 */ /* 0x001fec0003800000 */
.L_x_456:
[----:B------:R-:W1:Y:S01]  /*19b90*/  SYNCS.PHASECHK.TRANS64.TRYWAIT P0, [R7+URZ], R4 ;  /* 0x00000004070075a7 */ /* 0x000e62000800017f */
[----:B0-----:R-:W-:-:S05]  /*19ba0*/  VIADD R2, R11, 0x1 ;  /* 0x000000010b027836 */ /* 0x001fca0000000000 */
[----:B------:R-:W-:-:S04]  /*19bb0*/  ISETP.NE.AND P1, PT, R2, 0x4, PT ;  /* 0x000000040200780c */ /* 0x000fc80003f25270 */
[----:B------:R-:W-:Y:S02]  /*19bc0*/  SEL R3, RZ, 0x1, P1 ;  /* 0x00000001ff037807 */ /* 0x000fe40000800000 */
[----:B------:R-:W-:Y:S02]  /*19bd0*/  SEL R9, R2, RZ, P1 ;  /* 0x000000ff02097207 */ /* 0x000fe40000800000 */
[----:B------:R-:W-:-:S03]  /*19be0*/  LOP3.LUT R11, R12, R3, RZ, 0x3c, !PT ;  /* 0x000000030c0b7212 */ /* 0x000fc600078e3cff */
[----:B------:R-:W-:Y:S01]  /*19bf0*/  IMAD R6, R9, 0x8, R0 ;  /* 0x0000000809067824 */ /* 0x000fe200078e0200 */
[----:B------:R-:W-:Y:S01]  /*19c00*/  SHF.L.U32 R5, R11, 0x1f, RZ ;  /* 0x0000001f0b057819 */ /* 0x000fe200000006ff */
[----:B-1----:R-:W-:Y:S06]  /*19c10*/  @!P0 BRA `(.L_x_446) ;  /* 0x0000000000dc8947 */ /* 0x002fec0003800000 */
.L_x_457:
[----:B------:R-:W1:Y:S01]  /*19c20*/  SYNCS.PHASECHK.TRANS64.TRYWAIT P0, [R6+URZ], R5 ;  /* 0x00000005060075a7 */ /* 0x000e62000800017f */
[----:B------:R-:W-:-:S05]  /*19c30*/  VIADD R2, R9, 0x1 ;  /* 0x0000000109027836 */ /* 0x000fca0000000000 */
[----:B------:R-:W-:-:S04]  /*19c40*/  ISETP.NE.AND P1, PT, R2, 0x4, PT ;  /* 0x000000040200780c */ /* 0x000fc80003f25270 */
[----:B0-----:R-:W-:Y:S02]  /*19c50*/  SEL R4, RZ, 0x1, P1 ;  /* 0x00000001ff047807 */ /* 0x001fe40000800000 */
[----:B------:R-:W-:Y:S02]  /*19c60*/  SEL R3, R2, RZ, P1 ;  /* 0x000000ff02037207 */ /* 0x000fe40000800000 */
[----:B------:R-:W-:Y:S01]  /*19c70*/  LOP3.LUT R4, R11, R4, RZ, 0x3c, !PT ;  /* 0x000000040b047212 */ /* 0x000fe200078e3cff */
[----:B-1----:R-:W-:Y:S06]  /*19c80*/  @!P0 BRA `(.L_x_447) ;  /* 0x0000000000d48947 */ /* 0x002fec0003800000 */
.L_x_458:
[----:B------:R-:W-:Y:S01]  /*19c90*/  IMAD R3, R3, 0x8, R0 ;  /* 0x0000000803037824 */ /* 0x000fe200078e0200 */
[----:B------:R-:W-:-:S07]  /*19ca0*/  SHF.L.U32 R0, R4, 0x1f, RZ ;  /* 0x0000001f04007819 */ /* 0x000fce00000006ff */
.L_x_448:
[----:B-1----:R1:W2:Y:S02]  /*19cb0*/  SYNCS.PHASECHK.TRANS64.TRYWAIT P0, [R3+URZ], R0 ;  /* 0x00000000030075a7 */ /* 0x0022a4000800017f */
[----:B--2---:R-:W-:Y:S05]  /*19cc0*/  @!P0 NANOSLEEP.SYNCS 0x989680 ;  /* 0x009896800000895d */ /* 0x004fea0003900000 */
[----:B------:R-:W2:Y:S02]  /*19cd0*/  @!P0 SYNCS.PHASECHK.TRANS64 P0, [R3+URZ], R0 ;  /* 0x00000000030085a7 */ /* 0x000ea4000800007f */
[----:B--2---:R-:W-:Y:S05]  /*19ce0*/  @!P0 BRA `(.L_x_448) ;  /* 0xfffffffc00f08947 */ /* 0x004fea000383ffff */
.L_x_443:
[----:B------:R-:W-:Y:S05]  /*19cf0*/  BSYNC B0 ;  /* 0x0000000000007941 */ /* 0x000fea0003800000 */
.L_x_442:
[----:B------:R-:W-:Y:S05]  /*19d00*/  EXIT ;  /* 0x000000000000794d */ /* 0x000fea0003800000 */
.L_x_21:
[----:B--2---:R-:W-:-:S04]  /*19d10*/  IMAD.U32 R3, RZ, RZ, UR6 ;  /* 0x00000006ff037e24 */ /* 0x004fc8000f8e00ff */
[----:B------:R2:W3:Y:S03]  /*19d20*/  SYNCS.PHASECHK.TRANS64.TRYWAIT P0, [R3+URZ], R0 ;  /* 0x00000000030075a7 */ /* 0x0004e6000800017f */
[----:B---3--:R-:W-:Y:S05]  /*19d30*/  @!P0 NANOSLEEP.SYNCS 0x989680 ;  /* 0x009896800000895d */ /* 0x008fea0003900000 */
[----:B------:R-:W3:Y:S02]  /*19d40*/  @!P0 SYNCS.PHASECHK.TRANS64 P0, [R3+URZ], R0 ;  /* 0x00000000030085a7 */ /* 0x000ee4000800007f */
[----:B---3--:R-:W-:Y:S05]  /*19d50*/  @!P0 BRA `(.L_x_21) ;  /* 0xfffffffc00ec8947 */ /* 0x008fea000383ffff */
[----:B------:R-:W-:Y:S05]  /*19d60*/  BRA `(.L_x_20) ;  /* 0xfffffe8800307947 */ /* 0x000fea000383ffff */
.L_x_27:
[----:B-----5:R4:W-:Y:S02]  /*19d70*/  STL [R1+0x288], R0 ;  /* 0x0002880001007387 */ /* 0x0209e40000100800 */
[----:B----4-:R-:W-:-:S04]  /*19d80*/  IMAD.U32 R0, RZ, RZ, UR16 ;  /* 0x00000010ff007e24 */ /* 0x010fc8000f8e00ff */
[----:B------:R4:W0:Y:S03]  /*19d90*/  SYNCS.PHASECHK.TRANS64.TRYWAIT P0, [R0+URZ], R229 ;  /* 0x000000e5000075a7 */ /* 0x000826000800017f */
[----:B0-----:R-:W-:Y:S05]  /*19da0*/  @!P0 NANOSLEEP.SYNCS 0x989680 ;  /* 0x009896800000895d */ /* 0x001fea0003900000 */
[----:B------:R4:W0:Y:S02]  /*19db0*/  @!P0 SYNCS.PHASECHK.TRANS64 P0, [R0+URZ], R229 ;  /* 0x000000e5000085a7 */ /* 0x000824000800007f */
[----:B----4-:R4:W5:Y:S02]  /*19dc0*/  LDL.LU R0, [R1+0x288] ;  /* 0x0002880001007983 */ /* 0x0109640000300800 */
[----:B0---4-:R-:W-:Y:S05]  /*19dd0*/  @!P0 BRA `(.L_x_27) ;  /* 0xfffffffc00e48947 */ /* 0x011fea000383ffff */
[----:B------:R-:W-:Y:S05]  /*19de0*/  BRA `(.L_x_26) ;  /* 0xfffffeac007c7947 */ /* 0x000fea000383ffff */
.L_x_430:
[----:B------:R-:W-:Y:S01]  /*19df0*/  BSSY B1, `(.L_x_449) ;  /* 0x0000006000017945 */ /* 0x000fe20003800000 */
[----:B------:R-:W-:-:S07]  /*19e00*/  IMAD.MOV.U32 R0, RZ, RZ, -0x1 ;  /* 0xffffffffff007424 */ /* 0x000fce00078e00ff */
[----:B------:R-:W-:Y:S05]  /*19e10*/  WARPSYNC.COLLECTIVE R0, `(.L_x_450) ;  /* 0x00000000000c7348 */ /* 0x000fea0003c00000 */
[----:B------:R-:W-:Y:S02]  /*19e20*/  ELECT P0, UR62, PT ;  /* 0x00000000003e782f */ /* 0x000fe40003800000 */
[----:B------:R-:W-:Y:S01]  /*19e30*/  MOV R0, UR62 ;  /* 0x0000003e00007c02 */ /* 0x000fe20008000f00 */
[----:B------:R-:W-:Y:S10]  /*19e40*/  ENDCOLLECTIVE ;  /* 0x000000000000791b */ /* 0x000ff40003800000 */
.L_x_450:
[----:B------:R-:W-:Y:S05]  /*19e50*/  BSYNC B1 ;  /* 0x0000000000017941 */ /* 0x000fea0003800000 */
.L_x_449:
[----:B------:R-:W-:Y:S05]  /*19e60*/  BRA `(.L_x_451) ;  /* 0xfffffff000147947 */ /* 0x000fea000383ffff */
.L_x_433:
[----:B0-----:R0:W2:Y:S02]  /*19e70*/  SYNCS.PHASECHK.TRANS64.TRYWAIT P0, [R15+URZ+0x20], R4 ;  /* 0x000020040f0075a7 */ /* 0x0010a4000800017f */
[----:B--2---:R-:W-:Y:S05]  /*19e80*/  @!P0 NANOSLEEP.SYNCS 0x989680 ;  /* 0x009896800000895d */ /* 0x004fea0003900000 */
[----:B------:R-:W2:Y:S02]  /*19e90*/  @!P0 SYNCS.PHASECHK.TRANS64 P0, [R15+URZ+0x20], R4 ;  /* 0x000020040f0085a7 */ /* 0x000ea4000800007f */
[----:B--2---:R-:W-:Y:S05]  /*19ea0*/  @!P0 BRA `(.L_x_433) ;  /* 0xfffffffc00f08947 */ /* 0x004fea000383ffff */
[----:B------:R-:W-:Y:S05]  /*19eb0*/  BRA `(.L_x_452) ;  /* 0xfffffff000547947 */ /* 0x000fea000383ffff */
.L_x_441:
[----:B------:R-:W-:Y:S01]  /*19ec0*/  BSSY B0, `(.L_x_453) ;  /* 0x0000006000007945 */ /* 0x000fe20003800000 */
[----:B------:R-:W-:-:S07]  /*19ed0*/  IMAD.MOV.U32 R0, RZ, RZ, -0x1 ;  /* 0xffffffffff007424 */ /* 0x000fce00078e00ff */
[----:B------:R-:W-:Y:S05]  /*19ee0*/  WARPSYNC.COLLECTIVE R0, `(.L_x_454) ;  /* 0x00000000000c7348 */ /* 0x000fea0003c00000 */
[----:B------:R-:W-:Y:S02]  /*19ef0*/  ELECT P0, UR62, PT ;  /* 0x00000000003e782f */ /* 0x000fe40003800000 */
[----:B------:R-:W-:Y:S01]  /*19f00*/  MOV R0, UR62 ;  /* 0x0000003e00007c02 */ /* 0x000fe20008000f00 */
[----:B------:R-:W-:Y:S10]  /*19f10*/  ENDCOLLECTIVE ;  /* 0x000000000000791b */ /* 0x000ff40003800000 */
.L_x_454:
[----:B------:R-:W-:Y:S05]  /*19f20*/  BSYNC B0 ;  /* 0x0000000000007941 */ /* 0x000fea0003800000 */
.L_x_453:
[----:B------:R-:W-:Y:S05]  /*19f30*/  BRA `(.L_x_455) ;  /* 0xfffffff800bc7947 */ /* 0x000fea000383ffff */
.L_x_445:
[----:B0-----:R0:W1:Y:S02]  /*19f40*/  SYNCS.PHASECHK.TRANS64.TRYWAIT P0, [R5+URZ], R2 ;  /* 0x00000002050075a7 */ /* 0x001064000800017f */
[----:B-1----:R-:W-:Y:S05]  /*19f50*/  @!P0 NANOSLEEP.SYNCS 0x989680 ;  /* 0x009896800000895d */ /* 0x002fea0003900000 */
[----:B------:R-:W1:Y:S02]  /*19f60*/  @!P0 SYNCS.PHASECHK.TRANS64 P0, [R5+URZ], R2 ;  /* 0x00000002050085a7 */ /* 0x000e64000800007f */
[----:B-1----:R-:W-:Y:S05]  /*19f70*/  @!P0 BRA `(.L_x_445) ;  /* 0xfffffffc00f08947 */ /* 0x002fea000383ffff */
[----:B------:R-:W-:Y:S05]  /*19f80*/  BRA `(.L_x_456) ;  /* 0xfffffffc00007947 */ /* 0x000fea000383ffff */
.L_x_446:
[----:B0-----:R0:W1:Y:S02]  /*19f90*/  SYNCS.PHASECHK.TRANS64.TRYWAIT P0, [R7+URZ], R4 ;  /* 0x00000004070075a7 */ /* 0x001064000800017f */
[----:B-1----:R-:W-:Y:S05]  /*19fa0*/  @!P0 NANOSLEEP.SYNCS 0x989680 ;  /* 0x009896800000895d */ /* 0x002fea0003900000 */
[----:B------:R-:W1:Y:S02]  /*19fb0*/  @!P0 SYNCS.PHASECHK.TRANS64 P0, [R7+URZ], R4 ;  /* 0x00000004070085a7 */ /* 0x000e64000800007f */
[----:B-1----:R-:W-:Y:S05]  /*19fc0*/  @!P0 BRA `(.L_x_446) ;  /* 0xfffffffc00f08947 */ /* 0x002fea000383ffff */
[----:B------:R-:W-:Y:S05]  /*19fd0*/  BRA `(.L_x_457) ;  /* 0xfffffffc00107947 */ /* 0x000fea000383ffff */
.L_x_447:
[----:B0-----:R0:W1:Y:S02]  /*19fe0*/  SYNCS.PHASECHK.TRANS64.TRYWAIT P0, [R6+URZ], R5 ;  /* 0x00000005060075a7 */ /* 0x001064000800017f */
[----:B-1----:R-:W-:Y:S05]  /*19ff0*/  @!P0 NANOSLEEP.SYNCS 0x989680 ;  /* 0x009896800000895d */ /* 0x002fea0003900000 */
[----:B------:R-:W1:Y:S02]  /*1a000*/  @!P0 SYNCS.PHASECHK.TRANS64 P0, [R6+URZ], R5 ;  /* 0x00000005060085a7 */ /* 0x000e64000800007f */
[----:B-1----:R-:W-:Y:S05]  /*1a010*/  @!P0 BRA `(.L_x_447) ;  /* 0xfffffffc00f08947 */ /* 0x002fea000383ffff */
[----:B------:R-:W-:Y:S05]  /*1a020*/  BRA `(.L_x_458) ;  /* 0xfffffffc00187947 */ /* 0x000fea000383ffff */
.L_x_459:
[----:B------:R-:W-:-:S00]  /*1a030*/  BRA `(.L_x_459) ;  /* 0xfffffffc00fc7947 */ /* 0x000fc0000383ffff */
[----:B------:R-:W-:-:S00]  /*1a040*/  NOP ;  /* 0x0000000000007918 */ /* 0x000fc00000000000 */
        /* <DEDUP_REMOVED lines=11> */
.L_x_460:


//--------------------- .nv.shared._ZN7cutlass13device_kernelINS_4gemm6kernel13GemmUniversalIN4cute5tupleIJiiiiEEENS1_10collective13CollectiveMmaINS1_37MainloopSm90TmaGmmaWarpSpecializedFP8ILi4ENS5_IJNS4_1CILi2EEENSA_ILi1EEESC_EEENS1_35KernelTmaWarpSpecializedCooperativeEEENS5_IJNSA_ILi192EEESG_NSA_ILi128EEEEEENS_12float_e4m3_tENS5_IJlSC_lEEESJ_SK_NS4_8TiledMMAINS4_8MMA_AtomIJNS4_4SM904GMMA31MMA_64x192x32_F32E4M3E4M3_SS_TNILNSO_7ScaleInE1ELSQ_1EEEEEENS4_6LayoutISD_NS5_IJSC_NSA_ILi0EEESU_EEEEENS5_IJNS4_10UnderscoreESX_SX_EEEEENS4_13SM90_TMA_LOADENS4_14ComposedLayoutINS4_7SwizzleILi3ELi4ELi3EEENS4_18smem_ptr_flag_bitsILi8EEENST_INS5_IJNSA_ILi8EEESH_EEENS5_IJSH_SC_EEEEEEEvNS4_8identityENS4_23SM90_TMA_LOAD_MULTICASTES1A_vS1B_EENS_8epilogue10collective6detail29Sm90TmaWarpSpecializedAdapterINS1F_15DefaultEpilogueISJ_SK_SK_NS1E_6thread17LinearCombinationISJ_Li1EffLNS1J_9ScaleType4KindE0ELNS_15FloatRoundStyleE2ESJ_EENS1_15EpilogueDefaultEEEEEvvEEEEvNT_6ParamsE --------------------------
	.section	.nv.shared._ZN7cutlass13device_kernelINS_4gemm6kernel13GemmUniversalIN4cute5tupleIJiiiiEEENS1_10collective13CollectiveMmaINS1_37MainloopSm90TmaGmmaWarpSpecializedFP8ILi4ENS5_IJNS4_1CILi2EEENSA_ILi1EEESC_EEENS1_35KernelTmaWarpSpecializedCooperativeEEENS5_IJNSA_ILi192EEESG_NSA_ILi128EEEEEENS_12float_e4m3_tENS5_IJlSC_lEEESJ_SK_NS4_8TiledMMAINS4_8MMA_AtomIJNS4_4SM904GMMA31MMA_64x192x32_F32E4M3E4M3_SS_TNILNSO_7ScaleInE1ELSQ_1EEEEEENS4_6LayoutISD_NS5_IJSC_NSA_ILi0EEESU_EEEEENS5_IJNS4_10UnderscoreESX_SX_EEEEENS4_13SM90_TMA_LOADENS4_14ComposedLayoutINS4_7SwizzleILi3ELi4ELi3EEENS4_18smem_ptr_flag_bitsILi8EEENST_INS5_IJNSA_ILi8EEESH_EEENS5_IJSH_SC_EEEEEEEvNS4_8identityENS4_23SM90_TMA_LOAD_MULTICASTES1A_vS1B_EENS_8epilogue10collective6detail29Sm90TmaWarpSpecializedAdapterINS1F_15DefaultEpilogueISJ_SK_SK_NS1E_6thread17LinearCombinationISJ_Li1EffLNS1J_9ScaleType4KindE0ELNS_15FloatRoundStyleE2ESJ_EENS1_15EpilogueDefaultEEEEEvvEEEEvNT_6ParamsE,"aw",@nobits
	.sectionflags	@""
	.align	16
	.zero		1024


//--------------------- .nv.shared.reserved.0     --------------------------
	.section	.nv.shared.reserved.0,"aw",@nobits
	.weak		__nv_reservedSMEM_offset_0_alias
	.size		__nv_reservedSMEM_offset_0_alias, 0, 0
	.other		__nv_reservedSMEM_offset_0_alias,@"STO_CUDA_RESERVED_SHARED STV_DEFAULT"
__nv_reservedSMEM_offset_0_alias:
	.zero		0


//--------------------- .nv.global                --------------------------
	.section	.nv.global,"aw",@nobits
.nv.global:
	.type		_ZN40_INTERNAL_613ebc22_4_k_cu_18f1fa3e_185884cute1_E,@object
	.size		_ZN40_INTERNAL_613ebc22_4_k_cu_18f1fa3e_185884cute1_E,(_ZN40_INTERNAL_613ebc22_4_k_cu_18f1fa3e_185884cuda3std3__45__cpo6cbeginE - _ZN40_INTERNAL_613ebc22_4_k_cu_18f1fa3e_185884cute1_E)
_ZN40_INTERNAL_613ebc22_4_k_cu_18f1fa3e_185884cute1_E:
	.zero		1
	.type		_ZN40_INTERNAL_613ebc22_4_k_cu_18f1fa3e_185884cuda3std3__45__cpo6cbeginE,@object
	.size		_ZN40_INTERNAL_613ebc22_4_k_cu_18f1fa3e_185884cuda3std3__45__cpo6cbeginE,(_ZN40_INTERNAL_613ebc22_4_k_cu_18f1fa3e_185884cuda3std3__48in_placeE - _ZN40_INTERNAL_613ebc22_4_k_cu_18f1fa3e_185884cuda3std3__45__cpo6cbeginE)
_ZN40_INTERNAL_613ebc22_4_k_cu_18f1fa3e_185884cuda3std3__45__cpo6cbeginE:
	.zero		1
	.type		_ZN40_INTERNAL_613ebc22_4_k_cu_18f1fa3e_185884cuda3std3__48in_placeE,@object
	.size		_ZN40_INTERNAL_613ebc22_4_k_cu_18f1fa3e_185884cuda3std3__48in_placeE,(_ZN40_INTERNAL_613ebc22_4_k_cu_18f1fa3e_185884cuda3std6ranges3__45__cpo9iter_moveE - _ZN40_INTERNAL_613ebc22_4_k_cu_18f1fa3e_185884cuda3std3__48in_placeE)
_ZN40_INTERNAL_613ebc22_4_k_cu_18f1fa3e_185884cuda3std3__48in_placeE:
	.zero		1
	.type		_ZN40_INTERNAL_613ebc22_4_k_cu_18f1fa3e_185884cuda3std6ranges3__45__cpo9iter_moveE,@object
	.size		_ZN40_INTERNAL_613ebc22_4_k_cu_18f1fa3e_185884cuda3std6ranges3__45__cpo9iter_moveE,(_ZN40_INTERNAL_613ebc22_4_k_cu_18f1fa3e_185884cuda3std3__45__cpo5beginE - _ZN40_INTERNAL_613ebc22_4_k_cu_18f1fa3e_185884cuda3std6ranges3__45__cpo9iter_moveE)
_ZN40_INTERNAL_613ebc22_4_k_cu_18f1fa3e_185884cuda3std6ranges3__45__cpo9iter_moveE:
	.zero		1
	.type		_ZN40_INTERNAL_613ebc22_4_k_cu_18f1fa3e_185884cuda3std3__45__cpo5beginE,@object
	.size		_ZN40_INTERNAL_613ebc22_4_k_cu_18f1fa3e_185884cuda3std3__45__cpo5beginE,(_ZN40_INTERNAL_613ebc22_4_k_cu_18f1fa3e_185884cuda3std3__442_GLOBAL__N__613ebc22_4_k_cu_18f1fa3e_185886ignoreE - _ZN40_INTERNAL_613ebc22_4_k_cu_18f1fa3e_185884cuda3std3__45__cpo5beginE)
_ZN40_INTERNAL_613ebc22_4_k_cu_18f1fa3e_185884cuda3std3__45__cpo5beginE:
	.zero		1
	.type		_ZN40_INTERNAL_613ebc22_4_k_cu_18f1fa3e_185884cuda3std3__442_GLOBAL__N__613ebc22_4_k_cu_18f1fa3e_185886ignoreE,@object
	.size		_ZN40_INTERNAL_613ebc22_4_k_cu_18f1fa3e_185884cuda3std3__442_GLOBAL__N__613ebc22_4_k_cu_18f1fa3e_185886ignoreE,(_ZN40_INTERNAL_613ebc22_4_k_cu_18f1fa3e_185884cute7productE - _ZN40_INTERNAL_613ebc22_4_k_cu_18f1fa3e_185884cuda3std3__442_GLOBAL__N__613ebc22_4_k_cu_18f1fa3e_185886ignoreE)
_ZN40_INTERNAL_613ebc22_4_k_cu_18f1fa3e_185884cuda3std3__442_GLOBAL__N__613ebc22_4_k_cu_18f1fa3e_185886ignoreE:
	.zero		1
	.type		_ZN40_INTERNAL_613ebc22_4_k_cu_18f1fa3e_185884cute7productE,@object
	.size		_ZN40_INTERNAL_613ebc22_4_k_cu_18f1fa3e_185884cute7productE,(_ZN40_INTERNAL_613ebc22_4_k_cu_18f1fa3e_185884cuda3std3__45__cpo3endE - _ZN40_INTERNAL_613ebc22_4_k_cu_18f1fa3e_185884cute7productE)
_ZN40_INTERNAL_613ebc22_4_k_cu_18f1fa3e_185884cute7productE:
	.zero		1
	.type		_ZN40_INTERNAL_613ebc22_4_k_cu_18f1fa3e_185884cuda3std3__45__cpo3endE,@object
	.size		_ZN40_INTERNAL_613ebc22_4_k_cu_18f1fa3e_185884cuda3std3__45__cpo3endE,(_ZN40_INTERNAL_613ebc22_4_k_cu_18f1fa3e_185884cuda3std3__419piecewise_constructE - _ZN40_INTERNAL_613ebc22_4_k_cu_18f1fa3e_185884cuda3std3__45__cpo3endE)
_ZN40_INTERNAL_613ebc22_4_k_cu_18f1fa3e_185884cuda3std3__45__cpo3endE:
	.zero		1
	.type		_ZN40_INTERNAL_613ebc22_4_k_cu_18f1fa3e_185884cuda3std3__419piecewise_constructE,@object
	.size		_ZN40_INTERNAL_613ebc22_4_k_cu_18f1fa3e_185884cuda3std3__419piecewise_constructE,(_ZN40_INTERNAL_613ebc22_4_k_cu_18f1fa3e_185884cuda3std3__45__cpo4cendE - _ZN40_INTERNAL_613ebc22_4_k_cu_18f1fa3e_185884cuda3std3__419piecewise_constructE)
_ZN40_INTERNAL_613ebc22_4_k_cu_18f1fa3e_185884cuda3std3__419piecewise_constructE:
	.zero		1
	.type		_ZN40_INTERNAL_613ebc22_4_k_cu_18f1fa3e_185884cuda3std3__45__cpo4cendE,@object
	.size		_ZN40_INTERNAL_613ebc22_4_k_cu_18f1fa3e_185884cuda3std3__45__cpo4cendE,(_ZN40_INTERNAL_613ebc22_4_k_cu_18f1fa3e_185884cuda3std6ranges3__45__cpo4swapE - _ZN40_INTERNAL_613ebc22_4_k_cu_18f1fa3e_185884cuda3std3__45__cpo4cendE)
_ZN40_INTERNAL_613ebc22_4_k_cu_18f1fa3e_185884cuda3std3__45__cpo4cendE:
	.zero		1
	.type		_ZN40_INTERNAL_613ebc22_4_k_cu_18f1fa3e_185884cuda3std6ranges3__45__cpo4swapE,@object
	.size		_ZN40_INTERNAL_613ebc22_4_k_cu_18f1fa3e_185884cuda3std6ranges3__45__cpo4swapE,(.L_7 - _ZN40_INTERNAL_613ebc22_4_k_cu_18f1fa3e_185884cuda3std6ranges3__45__cpo4swapE)
_ZN40_INTERNAL_613ebc22_4_k_cu_18f1fa3e_185884cuda3std6ranges3__45__cpo4swapE:
	.zero		1
.L_7:


//--------------------- .nv.constant0._ZN7cutlass13device_kernelINS_4gemm6kernel13GemmUniversalIN4cute5tupleIJiiiiEEENS1_10collective13CollectiveMmaINS1_37MainloopSm90TmaGmmaWarpSpecializedFP8ILi4ENS5_IJNS4_1CILi2EEENSA_ILi1EEESC_EEENS1_35KernelTmaWarpSpecializedCooperativeEEENS5_IJNSA_ILi192EEESG_NSA_ILi128EEEEEENS_12float_e4m3_tENS5_IJlSC_lEEESJ_SK_NS4_8TiledMMAINS4_8MMA_AtomIJNS4_4SM904GMMA31MMA_64x192x32_F32E4M3E4M3_SS_TNILNSO_7ScaleInE1ELSQ_1EEEEEENS4_6LayoutISD_NS5_IJSC_NSA_ILi0EEESU_EEEEENS5_IJNS4_10UnderscoreESX_SX_EEEEENS4_13SM90_TMA_LOADENS4_14ComposedLayoutINS4_7SwizzleILi3ELi4ELi3EEENS4_18smem_ptr_flag_bitsILi8EEENST_INS5_IJNSA_ILi8EEESH_EEENS5_IJSH_SC_EEEEEEEvNS4_8identityENS4_23SM90_TMA_LOAD_MULTICASTES1A_vS1B_EENS_8epilogue10collective6detail29Sm90TmaWarpSpecializedAdapterINS1F_15DefaultEpilogueISJ_SK_SK_NS1E_6thread17LinearCombinationISJ_Li1EffLNS1J_9ScaleType4KindE0ELNS_15FloatRoundStyleE2ESJ_EENS1_15EpilogueDefaultEEEEEvvEEEEvNT_6ParamsE --------------------------
	.section	.nv.constant0._ZN7cutlass13device_kernelINS_4gemm6kernel13GemmUniversalIN4cute5tupleIJiiiiEEENS1_10collective13CollectiveMmaINS1_37MainloopSm90TmaGmmaWarpSpecializedFP8ILi4ENS5_IJNS4_1CILi2EEENSA_ILi1EEESC_EEENS1_35KernelTmaWarpSpecializedCooperativeEEENS5_IJNSA_ILi192EEESG_NSA_ILi128EEEEEENS_12float_e4m3_tENS5_IJlSC_lEEESJ_SK_NS4_8TiledMMAINS4_8MMA_AtomIJNS4_4SM904GMMA31MMA_64x192x32_F32E4M3E4M3_SS_TNILNSO_7ScaleInE1ELSQ_1EEEEEENS4_6LayoutISD_NS5_IJSC_NSA_ILi0EEESU_EEEEENS5_IJNS4_10UnderscoreESX_SX_EEEEENS4_13SM90_TMA_LOADENS4_14ComposedLayoutINS4_7SwizzleILi3ELi4ELi3EEENS4_18smem_ptr_flag_bitsILi8EEENST_INS5_IJNSA_ILi8EEESH_EEENS5_IJSH_SC_EEEEEEEvNS4_8identityENS4_23SM90_TMA_LOAD_MULTICASTES1A_vS1B_EENS_8epilogue10collective6detail29Sm90TmaWarpSpecializedAdapterINS1F_15DefaultEpilogueISJ_SK_SK_NS1E_6thread17LinearCombinationISJ_Li1EffLNS1J_9ScaleType4KindE0ELNS_15FloatRoundStyleE2ESJ_EENS1_15EpilogueDefaultEEEEEvvEEEEvNT_6ParamsE,"a",@progbits
	.sectionflags	@""
	.align	4
.nv.constant0._ZN7cutlass13device_kernelINS_4gemm6kernel13GemmUniversalIN4cute5tupleIJiiiiEEENS1_10collective13CollectiveMmaINS1_37MainloopSm90TmaGmmaWarpSpecializedFP8ILi4ENS5_IJNS4_1CILi2EEENSA_ILi1EEESC_EEENS1_35KernelTmaWarpSpecializedCooperativeEEENS5_IJNSA_ILi192EEESG_NSA_ILi128EEEEEENS_12float_e4m3_tENS5_IJlSC_lEEESJ_SK_NS4_8TiledMMAINS4_8MMA_AtomIJNS4_4SM904GMMA31MMA_64x192x32_F32E4M3E4M3_SS_TNILNSO_7ScaleInE1ELSQ_1EEEEEENS4_6LayoutISD_NS5_IJSC_NSA_ILi0EEESU_EEEEENS5_IJNS4_10UnderscoreESX_SX_EEEEENS4_13SM90_TMA_LOADENS4_14ComposedLayoutINS4_7SwizzleILi3ELi4ELi3EEENS4_18smem_ptr_flag_bitsILi8EEENST_INS5_IJNSA_ILi8EEESH_EEENS5_IJSH_SC_EEEEEEEvNS4_8identityENS4_23SM90_TMA_LOAD_MULTICASTES1A_vS1B_EENS_8epilogue10collective6detail29Sm90TmaWarpSpecializedAdapterINS1F_15DefaultEpilogueISJ_SK_SK_NS1E_6thread17LinearCombinationISJ_Li1EffLNS1J_9ScaleType4KindE0ELNS_15FloatRoundStyleE2ESJ_EENS1_15EpilogueDefaultEEEEEvvEEEEvNT_6ParamsE:
	.zero		1664


//--------------------- SYMBOLS --------------------------

	.type		.nv.reservedSmem.offset0,@object
	.size		.nv.reservedSmem.offset0,0x4
